	.headerflags	@"EF_CUDA_TEXMODE_UNIFIED EF_CUDA_64BIT_ADDRESS EF_CUDA_SM86 EF_CUDA_VIRTUAL_SM(EF_CUDA_SM86)"
	.elftype	@"ET_EXEC"


//--------------------- .nv.info                  --------------------------
	.section	.nv.info,"",@"SHT_CUDA_INFO"
	.align	4


	//----- nvinfo : EIATTR_REGCOUNT
	.align		4
        /*0000*/ 	.byte	0x04, 0x2f
        /*0002*/ 	.short	(.L_3 - .L_2)
	.align		4
.L_2:
        /*0004*/ 	.word	index@(l2norm_fwd_kernel)
        /*0008*/ 	.word	0x000000ef


	//----- nvinfo : EIATTR_MAX_STACK_SIZE
	.align		4
.L_3:
        /*000c*/ 	.byte	0x04, 0x23
        /*000e*/ 	.short	(.L_5 - .L_4)
	.align		4
.L_4:
        /*0010*/ 	.word	index@(l2norm_fwd_kernel)
        /*0014*/ 	.word	0x00000000


	//----- nvinfo : EIATTR_MIN_STACK_SIZE
	.align		4
.L_5:
        /*0018*/ 	.byte	0x04, 0x12
        /*001a*/ 	.short	(.L_7 - .L_6)
	.align		4
.L_6:
        /*001c*/ 	.word	index@(l2norm_fwd_kernel)
        /*0020*/ 	.word	0x00000000


	//----- nvinfo : EIATTR_FRAME_SIZE
	.align		4
.L_7:
        /*0024*/ 	.byte	0x04, 0x11
        /*0026*/ 	.short	(.L_9 - .L_8)
	.align		4
.L_8:
        /*0028*/ 	.word	index@(l2norm_fwd_kernel)
        /*002c*/ 	.word	0x00000000
.L_9:


//--------------------- .nv.info.l2norm_fwd_kernel --------------------------
	.section	.nv.info.l2norm_fwd_kernel,"",@"SHT_CUDA_INFO"
	.align	4


	//----- nvinfo : EIATTR_CUDA_API_VERSION
	.align		4
        /*0000*/ 	.byte	0x04, 0x37
        /*0002*/ 	.short	(.L_11 - .L_10)
.L_10:
        /*0004*/ 	.word	0x0000007b


	//----- nvinfo : EIATTR_SW2861232_WAR
	.align		4
.L_11:
        /*0008*/ 	.byte	0x01, 0x35
	.zero		2


	//----- nvinfo : EIATTR_PARAM_CBANK
	.align		4
        /*000c*/ 	.byte	0x04, 0x0a
        /*000e*/ 	.short	(.L_13 - .L_12)
	.align		4
.L_12:
        /*0010*/ 	.word	index@(.nv.constant0.l2norm_fwd_kernel)
        /*0014*/ 	.short	0x0160
        /*0016*/ 	.short	0x001c


	//----- nvinfo : EIATTR_CBANK_PARAM_SIZE
	.align		4
.L_13:
        /*0018*/ 	.byte	0x03, 0x19
        /*001a*/ 	.short	0x001c


	//----- nvinfo : EIATTR_KPARAM_INFO
	.align		4
        /*001c*/ 	.byte	0x04, 0x17
        /*001e*/ 	.short	(.L_15 - .L_14)
.L_14:
        /*0020*/ 	.word	0x00000000
        /*0024*/ 	.short	0x0003
        /*0026*/ 	.short	0x0018
        /*0028*/ 	.byte	0x00, 0xf0, 0x11, 0x00


	//----- nvinfo : EIATTR_KPARAM_INFO
	.align		4
.L_15:
        /*002c*/ 	.byte	0x04, 0x17
        /*002e*/ 	.short	(.L_17 - .L_16)
.L_16:
        /*0030*/ 	.word	0x00000000
        /*0034*/ 	.short	0x0002
        /*0036*/ 	.short	0x0010
        /*0038*/ 	.byte	0x00, 0xf0, 0x21, 0x00


	//----- nvinfo : EIATTR_KPARAM_INFO
	.align		4
.L_17:
        /*003c*/ 	.byte	0x04, 0x17
        /*003e*/ 	.short	(.L_19 - .L_18)
.L_18:
        /*0040*/ 	.word	0x00000000
        /*0044*/ 	.short	0x0001
        /*0046*/ 	.short	0x0008
        /*0048*/ 	.byte	0x00, 0xf0, 0x21, 0x00


	//----- nvinfo : EIATTR_KPARAM_INFO
	.align		4
.L_19:
        /*004c*/ 	.byte	0x04, 0x17
        /*004e*/ 	.short	(.L_21 - .L_20)
.L_20:
        /*0050*/ 	.word	0x00000000
        /*0054*/ 	.short	0x0000
        /*0056*/ 	.short	0x0000
        /*0058*/ 	.byte	0x00, 0xf0, 0x21, 0x00


	//----- nvinfo : EIATTR_MAXREG_COUNT
	.align		4
.L_21:
        /*005c*/ 	.byte	0x03, 0x1b
        /*005e*/ 	.short	0x00ff


	//----- nvinfo : EIATTR_COOP_GROUP_MASK_REGIDS
	.align		4
        /*0060*/ 	.byte	0x04, 0x29
        /*0062*/ 	.short	(.L_23 - .L_22)


	//   ....[0]....
.L_22:
        /*0064*/ 	.word	0xffffffff


	//   ....[1]....
        /*0068*/ 	.word	0xffffffff


	//   ....[2]....
        /*006c*/ 	.word	0xffffffff


	//   ....[3]....
        /*0070*/ 	.word	0xffffffff


	//   ....[4]....
        /*0074*/ 	.word	0xffffffff


	//   ....[5]....
        /*0078*/ 	.word	0xffffffff


	//   ....[6]....
        /*007c*/ 	.word	0xffffffff


	//   ....[7]....
        /*0080*/ 	.word	0xffffffff


	//   ....[8]....
        /*0084*/ 	.word	0xffffffff


	//   ....[9]....
        /*0088*/ 	.word	0xffffffff


	//   ....[10]....
        /*008c*/ 	.word	0xffffffff


	//   ....[11]....
        /*0090*/ 	.word	0xffffffff


	//   ....[12]....
        /*0094*/ 	.word	0xffffffff


	//   ....[13]....
        /*0098*/ 	.word	0xffffffff


	//   ....[14]....
        /*009c*/ 	.word	0xffffffff


	//   ....[15]....
        /*00a0*/ 	.word	0xffffffff


	//   ....[16]....
        /*00a4*/ 	.word	0xffffffff


	//   ....[17]....
        /*00a8*/ 	.word	0xffffffff


	//   ....[18]....
        /*00ac*/ 	.word	0xffffffff


	//   ....[19]....
        /*00b0*/ 	.word	0xffffffff


	//   ....[20]....
        /*00b4*/ 	.word	0xffffffff


	//   ....[21]....
        /*00b8*/ 	.word	0xffffffff


	//   ....[22]....
        /*00bc*/ 	.word	0xffffffff


	//   ....[23]....
        /*00c0*/ 	.word	0xffffffff


	//   ....[24]....
        /*00c4*/ 	.word	0xffffffff


	//   ....[25]....
        /*00c8*/ 	.word	0xffffffff


	//   ....[26]....
        /*00cc*/ 	.word	0xffffffff


	//   ....[27]....
        /*00d0*/ 	.word	0xffffffff


	//   ....[28]....
        /*00d4*/ 	.word	0xffffffff


	//   ....[29]....
        /*00d8*/ 	.word	0xffffffff


	//   ....[30]....
        /*00dc*/ 	.word	0xffffffff


	//   ....[31]....
        /*00e0*/ 	.word	0xffffffff


	//   ....[32]....
        /*00e4*/ 	.word	0xffffffff


	//   ....[33]....
        /*00e8*/ 	.word	0xffffffff


	//   ....[34]....
        /*00ec*/ 	.word	0xffffffff


	//   ....[35]....
        /*00f0*/ 	.word	0xffffffff


	//   ....[36]....
        /*00f4*/ 	.word	0xffffffff


	//   ....[37]....
        /*00f8*/ 	.word	0xffffffff


	//   ....[38]....
        /*00fc*/ 	.word	0xffffffff


	//   ....[39]....
        /*0100*/ 	.word	0xffffffff


	//   ....[40]....
        /*0104*/ 	.word	0xffffffff


	//   ....[41]....
        /*0108*/ 	.word	0xffffffff


	//   ....[42]....
        /*010c*/ 	.word	0xffffffff


	//   ....[43]....
        /*0110*/ 	.word	0xffffffff


	//   ....[44]....
        /*0114*/ 	.word	0xffffffff


	//   ....[45]....
        /*0118*/ 	.word	0xffffffff


	//   ....[46]....
        /*011c*/ 	.word	0xffffffff


	//   ....[47]....
        /*0120*/ 	.word	0xffffffff


	//   ....[48]....
        /*0124*/ 	.word	0xffffffff


	//   ....[49]....
        /*0128*/ 	.word	0xffffffff


	//   ....[50]....
        /*012c*/ 	.word	0xffffffff


	//   ....[51]....
        /*0130*/ 	.word	0xffffffff


	//   ....[52]....
        /*0134*/ 	.word	0xffffffff


	//   ....[53]....
        /*0138*/ 	.word	0xffffffff


	//   ....[54]....
        /*013c*/ 	.word	0xffffffff


	//   ....[55]....
        /*0140*/ 	.word	0xffffffff


	//   ....[56]....
        /*0144*/ 	.word	0xffffffff


	//   ....[57]....
        /*0148*/ 	.word	0xffffffff


	//   ....[58]....
        /*014c*/ 	.word	0xffffffff


	//   ....[59]....
        /*0150*/ 	.word	0xffffffff


	//   ....[60]....
        /*0154*/ 	.word	0xffffffff


	//   ....[61]....
        /*0158*/ 	.word	0xffffffff


	//   ....[62]....
        /*015c*/ 	.word	0xffffffff


	//   ....[63]....
        /*0160*/ 	.word	0xffffffff


	//   ....[64]....
        /*0164*/ 	.word	0xffffffff


	//   ....[65]....
        /*0168*/ 	.word	0xffffffff


	//   ....[66]....
        /*016c*/ 	.word	0xffffffff


	//   ....[67]....
        /*0170*/ 	.word	0xffffffff


	//   ....[68]....
        /*0174*/ 	.word	0xffffffff


	//   ....[69]....
        /*0178*/ 	.word	0xffffffff


	//   ....[70]....
        /*017c*/ 	.word	0xffffffff


	//   ....[71]....
        /*0180*/ 	.word	0xffffffff


	//   ....[72]....
        /*0184*/ 	.word	0xffffffff


	//   ....[73]....
        /*0188*/ 	.word	0xffffffff


	//   ....[74]....
        /*018c*/ 	.word	0xffffffff


	//   ....[75]....
        /*0190*/ 	.word	0xffffffff


	//   ....[76]....
        /*0194*/ 	.word	0xffffffff


	//   ....[77]....
        /*0198*/ 	.word	0xffffffff


	//   ....[78]....
        /*019c*/ 	.word	0xffffffff


	//   ....[79]....
        /*01a0*/ 	.word	0xffffffff


	//   ....[80]....
        /*01a4*/ 	.word	0xffffffff


	//   ....[81]....
        /*01a8*/ 	.word	0xffffffff


	//   ....[82]....
        /*01ac*/ 	.word	0xffffffff


	//   ....[83]....
        /*01b0*/ 	.word	0xffffffff


	//   ....[84]....
        /*01b4*/ 	.word	0xffffffff


	//   ....[85]....
        /*01b8*/ 	.word	0xffffffff


	//   ....[86]....
        /*01bc*/ 	.word	0xffffffff


	//   ....[87]....
        /*01c0*/ 	.word	0xffffffff


	//   ....[88]....
        /*01c4*/ 	.word	0xffffffff


	//   ....[89]....
        /*01c8*/ 	.word	0xffffffff


	//   ....[90]....
        /*01cc*/ 	.word	0xffffffff


	//   ....[91]....
        /*01d0*/ 	.word	0xffffffff


	//   ....[92]....
        /*01d4*/ 	.word	0xffffffff


	//   ....[93]....
        /*01d8*/ 	.word	0xffffffff


	//   ....[94]....
        /*01dc*/ 	.word	0xffffffff


	//   ....[95]....
        /*01e0*/ 	.word	0xffffffff


	//   ....[96]....
        /*01e4*/ 	.word	0xffffffff


	//   ....[97]....
        /*01e8*/ 	.word	0xffffffff


	//   ....[98]....
        /*01ec*/ 	.word	0xffffffff


	//   ....[99]....
        /*01f0*/ 	.word	0xffffffff


	//   ....[100]....
        /*01f4*/ 	.word	0xffffffff


	//   ....[101]....
        /*01f8*/ 	.word	0xffffffff


	//   ....[102]....
        /*01fc*/ 	.word	0xffffffff


	//   ....[103]....
        /*0200*/ 	.word	0xffffffff


	//   ....[104]....
        /*0204*/ 	.word	0xffffffff


	//   ....[105]....
        /*0208*/ 	.word	0xffffffff


	//   ....[106]....
        /*020c*/ 	.word	0xffffffff


	//   ....[107]....
        /*0210*/ 	.word	0xffffffff


	//   ....[108]....
        /*0214*/ 	.word	0xffffffff


	//   ....[109]....
        /*0218*/ 	.word	0xffffffff


	//   ....[110]....
        /*021c*/ 	.word	0xffffffff


	//   ....[111]....
        /*0220*/ 	.word	0xffffffff


	//   ....[112]....
        /*0224*/ 	.word	0xffffffff


	//   ....[113]....
        /*0228*/ 	.word	0xffffffff


	//   ....[114]....
        /*022c*/ 	.word	0xffffffff


	//   ....[115]....
        /*0230*/ 	.word	0xffffffff


	//   ....[116]....
        /*0234*/ 	.word	0xffffffff


	//   ....[117]....
        /*0238*/ 	.word	0xffffffff


	//   ....[118]....
        /*023c*/ 	.word	0xffffffff


	//   ....[119]....
        /*0240*/ 	.word	0xffffffff


	//   ....[120]....
        /*0244*/ 	.word	0xffffffff


	//   ....[121]....
        /*0248*/ 	.word	0xffffffff


	//   ....[122]....
        /*024c*/ 	.word	0xffffffff


	//   ....[123]....
        /*0250*/ 	.word	0xffffffff


	//   ....[124]....
        /*0254*/ 	.word	0xffffffff


	//   ....[125]....
        /*0258*/ 	.word	0xffffffff


	//   ....[126]....
        /*025c*/ 	.word	0xffffffff


	//   ....[127]....
        /*0260*/ 	.word	0xffffffff


	//----- nvinfo : EIATTR_COOP_GROUP_INSTR_OFFSETS
	.align		4
.L_23:
        /*0264*/ 	.byte	0x04, 0x28
        /*0266*/ 	.short	(.L_25 - .L_24)


	//   ....[0]....
.L_24:
        /*0268*/ 	.word	0x00000c30


	//   ....[1]....
        /*026c*/ 	.word	0x00000c60


	//   ....[2]....
        /*0270*/ 	.word	0x00000ca0


	//   ....[3]....
        /*0274*/ 	.word	0x00000cd0


	//   ....[4]....
        /*0278*/ 	.word	0x00001ee0


	//   ....[5]....
        /*027c*/ 	.word	0x00001f00


	//   ....[6]....
        /*0280*/ 	.word	0x00001f20


	//   ....[7]....
        /*0284*/ 	.word	0x00001f40


	//   ....[8]....
        /*0288*/ 	.word	0x00002210


	//   ....[9]....
        /*028c*/ 	.word	0x00002230


	//   ....[10]....
        /*0290*/ 	.word	0x00002250


	//   ....[11]....
        /*0294*/ 	.word	0x00002270


	//   ....[12]....
        /*0298*/ 	.word	0x00002530


	//   ....[13]....
        /*029c*/ 	.word	0x00002550


	//   ....[14]....
        /*02a0*/ 	.word	0x00002570


	//   ....[15]....
        /*02a4*/ 	.word	0x00002590


	//   ....[16]....
        /*02a8*/ 	.word	0x00002820


	//   ....[17]....
        /*02ac*/ 	.word	0x00002840


	//   ....[18]....
        /*02b0*/ 	.word	0x00002860


	//   ....[19]....
        /*02b4*/ 	.word	0x00002880


	//   ....[20]....
        /*02b8*/ 	.word	0x00002b40


	//   ....[21]....
        /*02bc*/ 	.word	0x00002b60


	//   ....[22]....
        /*02c0*/ 	.word	0x00002b80


	//   ....[23]....
        /*02c4*/ 	.word	0x00002ba0


	//   ....[24]....
        /*02c8*/ 	.word	0x00002e60


	//   ....[25]....
        /*02cc*/ 	.word	0x00002e80


	//   ....[26]....
        /*02d0*/ 	.word	0x00002ea0


	//   ....[27]....
        /*02d4*/ 	.word	0x00002ec0


	//   ....[28]....
        /*02d8*/ 	.word	0x00003180


	//   ....[29]....
        /*02dc*/ 	.word	0x000031a0


	//   ....[30]....
        /*02e0*/ 	.word	0x000031c0


	//   ....[31]....
        /*02e4*/ 	.word	0x000031e0


	//   ....[32]....
        /*02e8*/ 	.word	0x000034a0


	//   ....[33]....
        /*02ec*/ 	.word	0x000034c0


	//   ....[34]....
        /*02f0*/ 	.word	0x000034e0


	//   ....[35]....
        /*02f4*/ 	.word	0x00003500


	//   ....[36]....
        /*02f8*/ 	.word	0x000037c0


	//   ....[37]....
        /*02fc*/ 	.word	0x000037e0


	//   ....[38]....
        /*0300*/ 	.word	0x00003800


	//   ....[39]....
        /*0304*/ 	.word	0x00003820


	//   ....[40]....
        /*0308*/ 	.word	0x00003ae0


	//   ....[41]....
        /*030c*/ 	.word	0x00003b00


	//   ....[42]....
        /*0310*/ 	.word	0x00003b20


	//   ....[43]....
        /*0314*/ 	.word	0x00003b40


	//   ....[44]....
        /*0318*/ 	.word	0x00003e00


	//   ....[45]....
        /*031c*/ 	.word	0x00003e20


	//   ....[46]....
        /*0320*/ 	.word	0x00003e40


	//   ....[47]....
        /*0324*/ 	.word	0x00003e60


	//   ....[48]....
        /*0328*/ 	.word	0x00004120


	//   ....[49]....
        /*032c*/ 	.word	0x00004140


	//   ....[50]....
        /*0330*/ 	.word	0x00004160


	//   ....[51]....
        /*0334*/ 	.word	0x00004180


	//   ....[52]....
        /*0338*/ 	.word	0x00004440


	//   ....[53]....
        /*033c*/ 	.word	0x00004460


	//   ....[54]....
        /*0340*/ 	.word	0x00004480


	//   ....[55]....
        /*0344*/ 	.word	0x000044a0


	//   ....[56]....
        /*0348*/ 	.word	0x00004760


	//   ....[57]....
        /*034c*/ 	.word	0x00004780


	//   ....[58]....
        /*0350*/ 	.word	0x000047a0


	//   ....[59]....
        /*0354*/ 	.word	0x000047c0


	//   ....[60]....
        /*0358*/ 	.word	0x00004a80


	//   ....[61]....
        /*035c*/ 	.word	0x00004aa0


	//   ....[62]....
        /*0360*/ 	.word	0x00004ac0


	//   ....[63]....
        /*0364*/ 	.word	0x00004ae0


	//   ....[64]....
        /*0368*/ 	.word	0x00004da0


	//   ....[65]....
        /*036c*/ 	.word	0x00004dc0


	//   ....[66]....
        /*0370*/ 	.word	0x00004de0


	//   ....[67]....
        /*0374*/ 	.word	0x00004e00


	//   ....[68]....
        /*0378*/ 	.word	0x000050c0


	//   ....[69]....
        /*037c*/ 	.word	0x000050e0


	//   ....[70]....
        /*0380*/ 	.word	0x00005100


	//   ....[71]....
        /*0384*/ 	.word	0x00005120


	//   ....[72]....
        /*0388*/ 	.word	0x00005400


	//   ....[73]....
        /*038c*/ 	.word	0x00005420


	//   ....[74]....
        /*0390*/ 	.word	0x00005440


	//   ....[75]....
        /*0394*/ 	.word	0x00005460


	//   ....[76]....
        /*0398*/ 	.word	0x00005720


	//   ....[77]....
        /*039c*/ 	.word	0x00005740


	//   ....[78]....
        /*03a0*/ 	.word	0x00005760


	//   ....[79]....
        /*03a4*/ 	.word	0x00005780


	//   ....[80]....
        /*03a8*/ 	.word	0x00005a40


	//   ....[81]....
        /*03ac*/ 	.word	0x00005a60


	//   ....[82]....
        /*03b0*/ 	.word	0x00005a80


	//   ....[83]....
        /*03b4*/ 	.word	0x00005aa0


	//   ....[84]....
        /*03b8*/ 	.word	0x00005d60


	//   ....[85]....
        /*03bc*/ 	.word	0x00005d80


	//   ....[86]....
        /*03c0*/ 	.word	0x00005da0


	//   ....[87]....
        /*03c4*/ 	.word	0x00005dc0


	//   ....[88]....
        /*03c8*/ 	.word	0x00006070


	//   ....[89]....
        /*03cc*/ 	.word	0x00006090


	//   ....[90]....
        /*03d0*/ 	.word	0x000060b0


	//   ....[91]....
        /*03d4*/ 	.word	0x000060d0


	//   ....[92]....
        /*03d8*/ 	.word	0x00006380


	//   ....[93]....
        /*03dc*/ 	.word	0x000063a0


	//   ....[94]....
        /*03e0*/ 	.word	0x000063c0


	//   ....[95]....
        /*03e4*/ 	.word	0x000063e0


	//   ....[96]....
        /*03e8*/ 	.word	0x00006690


	//   ....[97]....
        /*03ec*/ 	.word	0x000066b0


	//   ....[98]....
        /*03f0*/ 	.word	0x000066d0


	//   ....[99]....
        /*03f4*/ 	.word	0x000066f0


	//   ....[100]....
        /*03f8*/ 	.word	0x000069a0


	//   ....[101]....
        /*03fc*/ 	.word	0x000069c0


	//   ....[102]....
        /*0400*/ 	.word	0x000069e0


	//   ....[103]....
        /*0404*/ 	.word	0x00006a20


	//   ....[104]....
        /*0408*/ 	.word	0x00006b40


	//   ....[105]....
        /*040c*/ 	.word	0x00006b60


	//   ....[106]....
        /*0410*/ 	.word	0x00006b80


	//   ....[107]....
        /*0414*/ 	.word	0x00006ba0


	//   ....[108]....
        /*0418*/ 	.word	0x00006ce0


	//   ....[109]....
        /*041c*/ 	.word	0x00006d00


	//   ....[110]....
        /*0420*/ 	.word	0x00006d20


	//   ....[111]....
        /*0424*/ 	.word	0x00006d40


	//   ....[112]....
        /*0428*/ 	.word	0x00006e80


	//   ....[113]....
        /*042c*/ 	.word	0x00006ea0


	//   ....[114]....
        /*0430*/ 	.word	0x00006ec0


	//   ....[115]....
        /*0434*/ 	.word	0x00006ee0


	//   ....[116]....
        /*0438*/ 	.word	0x00007020


	//   ....[117]....
        /*043c*/ 	.word	0x00007040


	//   ....[118]....
        /*0440*/ 	.word	0x00007060


	//   ....[119]....
        /*0444*/ 	.word	0x00007080


	//   ....[120]....
        /*0448*/ 	.word	0x000071c0


	//   ....[121]....
        /*044c*/ 	.word	0x000071e0


	//   ....[122]....
        /*0450*/ 	.word	0x00007200


	//   ....[123]....
        /*0454*/ 	.word	0x00007220


	//   ....[124]....
        /*0458*/ 	.word	0x00007360


	//   ....[125]....
        /*045c*/ 	.word	0x00007380


	//   ....[126]....
        /*0460*/ 	.word	0x000073b0


	//   ....[127]....
        /*0464*/ 	.word	0x00007410


	//----- nvinfo : EIATTR_EXIT_INSTR_OFFSETS
	.align		4
.L_25:
        /*0468*/ 	.byte	0x04, 0x1c
        /*046a*/ 	.short	(.L_27 - .L_26)


	//   ....[0]....
.L_26:
        /*046c*/ 	.word	0x00008110


	//   ....[1]....
        /*0470*/ 	.word	0x00008160


	//----- nvinfo : EIATTR_MAX_THREADS
	.align		4
.L_27:
        /*0474*/ 	.byte	0x04, 0x05
        /*0476*/ 	.short	(.L_29 - .L_28)
.L_28:
        /*0478*/ 	.word	0x00000020
        /*047c*/ 	.word	0x00000001
        /*0480*/ 	.word	0x00000001
.L_29:


//--------------------- .nv.rel.action            --------------------------
	.section	.nv.rel.action,"",@"SHT_CUDA_RELOCINFO"
	.align	8
	.sectionentsize	8
        /*0000*/ 	.byte	0x73, 0x00, 0x00, 0x00, 0x00, 0x00, 0x00, 0x00, 0x00, 0x00, 0x00, 0x11, 0x25, 0x00, 0x05, 0x36


//--------------------- .nv.constant0.l2norm_fwd_kernel --------------------------
	.section	.nv.constant0.l2norm_fwd_kernel,"a",@progbits
	.align	4
.nv.constant0.l2norm_fwd_kernel:
	.zero		380


//--------------------- .text.l2norm_fwd_kernel   --------------------------
	.section	.text.l2norm_fwd_kernel,"ax",@progbits
	.sectionflags	@"SHF_BARRIERS=1"
	.sectioninfo	@"SHI_REGISTERS=239"
	.align	128
        .global         l2norm_fwd_kernel
        .type           l2norm_fwd_kernel,@function
        .size           l2norm_fwd_kernel,(.L_x_1 - l2norm_fwd_kernel)
        .other          l2norm_fwd_kernel,@"STO_CUDA_ENTRY STV_DEFAULT"
l2norm_fwd_kernel:
.text.l2norm_fwd_kernel:
[----:B------:R-:W-:-:S02]  /*0000*/  MOV R1, c[0x0][0x28] ;  /* 0x00000a0000017a02 */ /* 0x000fc40000000f00 */
[----:B------:R-:W0:Y:S01]  /*0010*/  S2R R5, SR_TID.X ;  /* 0x0000000000057919 */ /* 0x000e220000002100 */
[----:B------:R-:W-:Y:S01]  /*0020*/  CS2R R232, SRZ ;  /* 0x0000000000e87805 */ /* 0x000fe2000001ff00 */
[----:B------:R-:W-:Y:S01]  /*0030*/  CS2R R234, SRZ ;  /* 0x0000000000ea7805 */ /* 0x000fe2000001ff00 */
[----:B------:R-:W-:Y:S01]  /*0040*/  ULDC.64 UR4, c[0x0][0x118] ;  /* 0x0000460000047ab9 */ /* 0x000fe20000000a00 */
[----:B------:R-:W1:Y:S01]  /*0050*/  S2R R17, SR_CTAID.X ;  /* 0x0000000000117919 */ /* 0x000e620000002500 */
[----:B0-----:R-:W-:Y:S02]  /*0060*/  SHF.R.U32.HI R4, RZ, 0x4, R5 ;  /* 0x00000004ff047819 */ /* 0x001fe40000011605 */
[----:B------:R-:W-:Y:S02]  /*0070*/  SHF.L.U32 R0, R5, 0x3, RZ ;  /* 0x0000000305007819 */ /* 0x000fe400000006ff */
[----:B-1----:R-:W-:Y:S02]  /*0080*/  SHF.L.U32 R17, R17, 0x6, RZ ;  /* 0x0000000611117819 */ /* 0x002fe400000006ff */
[----:B------:R-:W-:-:S02]  /*0090*/  SGXT.U32 R4, R4, 0x1 ;  /* 0x000000010404781a */ /* 0x000fc40000000000 */
[----:B------:R-:W-:Y:S02]  /*00a0*/  LOP3.LUT R32, R0, 0x78, RZ, 0xc0, !PT ;  /* 0x0000007800207812 */ /* 0x000fe400078ec0ff */
[----:B------:R-:W-:Y:S02]  /*00b0*/  LOP3.LUT R7, R17, R4, RZ, 0xfc, !PT ;  /* 0x0000000411077212 */ /* 0x000fe400078efcff */
[----:B------:R-:W-:Y:S01]  /*00c0*/  SHF.R.S32.HI R0, RZ, 0x1f, R17 ;  /* 0x0000001fff007819 */ /* 0x000fe20000011411 */
[----:B------:R-:W-:Y:S01]  /*00d0*/  IMAD.WIDE.U32 R32, R32, 0x2, RZ ;  /* 0x0000000220207825 */ /* 0x000fe200078e00ff */
[C---:B------:R-:W-:Y:S02]  /*00e0*/  SHF.L.U32 R3, R7.reuse, 0x8, RZ ;  /* 0x0000000807037819 */ /* 0x040fe400000006ff */
[C---:B------:R-:W-:Y:S02]  /*00f0*/  ISETP.GE.U32.AND P0, PT, R7.reuse, 0x1230, PT ;  /* 0x000012300700780c */ /* 0x040fe40003f06070 */
[----:B------:R-:W-:-:S02]  /*0100*/  SHF.L.U64.HI R7, R7, 0x8, R0 ;  /* 0x0000000807077819 */ /* 0x000fc40000010200 */
[----:B------:R-:W-:Y:S02]  /*0110*/  LOP3.LUT R192, R3, R32, RZ, 0xfc, !PT ;  /* 0x0000002003c07212 */ /* 0x000fe400078efcff */
[----:B------:R-:W-:Y:S02]  /*0120*/  ISETP.GE.U32.AND.EX P0, PT, R0, RZ, PT, P0 ;  /* 0x000000ff0000720c */ /* 0x000fe40003f06100 */
[----:B------:R-:W-:Y:S02]  /*0130*/  LOP3.LUT R34, R7, R33, RZ, 0xfc, !PT ;  /* 0x0000002107227212 */ /* 0x000fe400078efcff */
[----:B------:R-:W-:-:S04]  /*0140*/  IADD3 R2, P1, R192, c[0x0][0x160], RZ ;  /* 0x00005800c0027a10 */ /* 0x000fc80007f3e0ff */
[----:B------:R-:W-:-:S05]  /*0150*/  IADD3.X R3, R34, c[0x0][0x164], RZ, P1, !PT ;  /* 0x0000590022037a10 */ /* 0x000fca0000ffe4ff */
[----:B------:R-:W2:Y:S01]  /*0160*/  @!P0 LDG.E.128 R232, [R2.64] ;  /* 0x0000000402e88981 */ /* 0x000ea2000c1e1d00 */
[C-C-:B------:R-:W-:Y:S02]  /*0170*/  LOP3.LUT R73, R17.reuse, 0x14, R4.reuse, 0xfe, !PT ;  /* 0x0000001411497812 */ /* 0x140fe400078efe04 */
[----:B------:R-:W-:Y:S02]  /*0180*/  LOP3.LUT R225, R17, 0x4, R4, 0xfe, !PT ;  /* 0x0000000411e17812 */ /* 0x000fe400078efe04 */
[----:B------:R-:W-:Y:S02]  /*0190*/  SHF.L.U32 R35, R73, 0x8, RZ ;  /* 0x0000000849237819 */ /* 0x000fe400000006ff */
[----:B------:R-:W-:Y:S02]  /*01a0*/  MOV R12, 0x3e800000 ;  /* 0x3e800000000c7802 */ /* 0x000fe40000000f00 */
[----:B------:R-:W-:Y:S02]  /*01b0*/  LOP3.LUT R202, R35, R32, RZ, 0xfc, !PT ;  /* 0x0000002023ca7212 */ /* 0x000fe400078efcff */
[----:B------:R-:W-:-:S02]  /*01c0*/  SHF.L.U32 R129, R225, 0x8, RZ ;  /* 0x00000008e1817819 */ /* 0x000fc400000006ff */
[C-C-:B------:R-:W-:Y:S02]  /*01d0*/  LOP3.LUT R219, R17.reuse, 0x8, R4.reuse, 0xfe, !PT ;  /* 0x0000000811db7812 */ /* 0x140fe400078efe04 */
[----:B------:R-:W-:Y:S02]  /*01e0*/  LOP3.LUT R131, R17, 0x30, R4, 0xfe, !PT ;  /* 0x0000003011837812 */ /* 0x000fe400078efe04 */
[C---:B------:R-:W-:Y:S02]  /*01f0*/  ISETP.GE.U32.AND P5, PT, R225.reuse, 0x1230, PT ;  /* 0x00001230e100780c */ /* 0x040fe40003fa6070 */
[----:B------:R-:W-:Y:S02]  /*0200*/  SHF.L.U64.HI R225, R225, 0x8, R0 ;  /* 0x00000008e1e17819 */ /* 0x000fe40000010200 */
[----:B------:R-:W-:Y:S02]  /*0210*/  LOP3.LUT R228, R129, R32, RZ, 0xfc, !PT ;  /* 0x0000002081e47212 */ /* 0x000fe400078efcff */
[----:B------:R-:W-:-:S02]  /*0220*/  SHF.L.U32 R221, R219, 0x8, RZ ;  /* 0x00000008dbdd7819 */ /* 0x000fc400000006ff */
[----:B------:R-:W-:Y:S02]  /*0230*/  LOP3.LUT R165, R17, 0xc, R4, 0xfe, !PT ;  /* 0x0000000c11a57812 */ /* 0x000fe400078efe04 */
[----:B------:R-:W-:Y:S02]  /*0240*/  SHF.L.U64.HI R53, R131, 0x8, R0 ;  /* 0x0000000883357819 */ /* 0x000fe40000010200 */
[----:B------:R-:W-:Y:S02]  /*0250*/  LOP3.LUT R133, R17, 0x32, R4, 0xfe, !PT ;  /* 0x0000003211857812 */ /* 0x000fe400078efe04 */
[----:B------:R-:W-:Y:S02]  /*0260*/  ISETP.GE.U32.AND P4, PT, R219, 0x1230, PT ;  /* 0x00001230db00780c */ /* 0x000fe40003f86070 */
[----:B------:R-:W-:Y:S02]  /*0270*/  LOP3.LUT R225, R225, R33, RZ, 0xfc, !PT ;  /* 0x00000021e1e17212 */ /* 0x000fe400078efcff */
[----:B------:R-:W-:-:S02]  /*0280*/  SHF.L.U64.HI R219, R219, 0x8, R0 ;  /* 0x00000008dbdb7819 */ /* 0x000fc40000010200 */
[----:B------:R-:W-:Y:S02]  /*0290*/  LOP3.LUT R221, R221, R32, RZ, 0xfc, !PT ;  /* 0x00000020dddd7212 */ /* 0x000fe400078efcff */
[----:B------:R-:W-:Y:S02]  /*02a0*/  SHF.L.U32 R115, R165, 0x8, RZ ;  /* 0x00000008a5737819 */ /* 0x000fe400000006ff */
[--C-:B------:R-:W-:Y:S02]  /*02b0*/  LOP3.LUT R71, R17, 0x10, R4.reuse, 0xfe, !PT ;  /* 0x0000001011477812 */ /* 0x100fe400078efe04 */
[----:B------:R-:W-:Y:S02]  /*02c0*/  LOP3.LUT R18, R53, R33, RZ, 0xfc, !PT ;  /* 0x0000002135127212 */ /* 0x000fe400078efcff */
[----:B------:R-:W-:Y:S02]  /*02d0*/  LOP3.LUT R111, R17, 0x26, R4, 0xfe, !PT ;  /* 0x00000026116f7812 */ /* 0x000fe400078efe04 */
[----:B------:R-:W-:-:S02]  /*02e0*/  SHF.L.U64.HI R55, R133, 0x8, R0 ;  /* 0x0000000885377819 */ /* 0x000fc40000010200 */
[-C--:B------:R-:W-:Y:S02]  /*02f0*/  LOP3.LUT R219, R219, R33.reuse, RZ, 0xfc, !PT ;  /* 0x00000021dbdb7212 */ /* 0x080fe400078efcff */
[----:B------:R-:W-:Y:S02]  /*0300*/  SHF.L.U64.HI R215, R165, 0x8, R0 ;  /* 0x00000008a5d77819 */ /* 0x000fe40000010200 */
[----:B------:R-:W-:Y:S02]  /*0310*/  LOP3.LUT R214, R115, R32, RZ, 0xfc, !PT ;  /* 0x0000002073d67212 */ /* 0x000fe400078efcff */
[----:B------:R-:W-:Y:S02]  /*0320*/  SHF.L.U32 R105, R71, 0x8, RZ ;  /* 0x0000000847697819 */ /* 0x000fe400000006ff */
[----:B------:R-:W-:Y:S02]  /*0330*/  SHF.L.U32 R29, R111, 0x8, RZ ;  /* 0x000000086f1d7819 */ /* 0x000fe400000006ff */
[----:B------:R-:W-:-:S02]  /*0340*/  LOP3.LUT R16, R55, R33, RZ, 0xfc, !PT ;  /* 0x0000002137107212 */ /* 0x000fc400078efcff */
[----:B------:R-:W-:Y:S02]  /*0350*/  SHF.L.U64.HI R67, R111, 0x8, R0 ;  /* 0x000000086f437819 */ /* 0x000fe40000010200 */
[----:B------:R-:W-:Y:S02]  /*0360*/  LOP3.LUT R95, R17, 0x1e, R4, 0xfe, !PT ;  /* 0x0000001e115f7812 */ /* 0x000fe400078efe04 */
[----:B------:R-:W-:Y:S02]  /*0370*/  LOP3.LUT R215, R215, R33, RZ, 0xfc, !PT ;  /* 0x00000021d7d77212 */ /* 0x000fe400078efcff */
[----:B------:R-:W-:Y:S02]  /*0380*/  SHF.L.U64.HI R209, R71, 0x8, R0 ;  /* 0x0000000847d17819 */ /* 0x000fe40000010200 */
[-C--:B------:R-:W-:Y:S02]  /*0390*/  LOP3.LUT R208, R105, R32.reuse, RZ, 0xfc, !PT ;  /* 0x0000002069d07212 */ /* 0x080fe400078efcff */
[----:B------:R-:W-:-:S02]  /*03a0*/  LOP3.LUT R30, R29, R32, RZ, 0xfc, !PT ;  /* 0x000000201d1e7212 */ /* 0x000fc400078efcff */
[--C-:B------:R-:W-:Y:S02]  /*03b0*/  LOP3.LUT R85, R17, 0x18, R4.reuse, 0xfe, !PT ;  /* 0x0000001811557812 */ /* 0x100fe400078efe04 */
[-C--:B------:R-:W-:Y:S02]  /*03c0*/  LOP3.LUT R29, R67, R33.reuse, RZ, 0xfc, !PT ;  /* 0x00000021431d7212 */ /* 0x080fe400078efcff */
[----:B------:R-:W-:Y:S02]  /*03d0*/  SHF.L.U32 R81, R95, 0x8, RZ ;  /* 0x000000085f517819 */ /* 0x000fe400000006ff */
[----:B------:R-:W-:Y:S02]  /*03e0*/  LOP3.LUT R107, R17, 0x22, R4, 0xfe, !PT ;  /* 0x00000022116b7812 */ /* 0x000fe400078efe04 */
[----:B------:R-:W-:Y:S02]  /*03f0*/  LOP3.LUT R209, R209, R33, RZ, 0xfc, !PT ;  /* 0x00000021d1d17212 */ /* 0x000fe400078efcff */
[----:B------:R-:W-:-:S02]  /*0400*/  SHF.L.U64.HI R203, R73, 0x8, R0 ;  /* 0x0000000849cb7819 */ /* 0x000fc40000010200 */
[----:B------:R-:W-:Y:S02]  /*0410*/  SHF.L.U32 R197, R85, 0x8, RZ ;  /* 0x0000000855c57819 */ /* 0x000fe400000006ff */
[--C-:B------:R-:W-:Y:S02]  /*0420*/  LOP3.LUT R99, R17, 0x1c, R4.reuse, 0xfe, !PT ;  /* 0x0000001c11637812 */ /* 0x100fe400078efe04 */
[----:B------:R-:W-:Y:S02]  /*0430*/  LOP3.LUT R180, R81, R32, RZ, 0xfc, !PT ;  /* 0x0000002051b47212 */ /* 0x000fe400078efcff */
[----:B------:R-:W-:Y:S02]  /*0440*/  SHF.L.U32 R77, R107, 0x8, RZ ;  /* 0x000000086b4d7819 */ /* 0x000fe400000006ff */
[----:B------:R-:W-:Y:S02]  /*0450*/  LOP3.LUT R87, R17, 0x1a, R4, 0xfe, !PT ;  /* 0x0000001a11577812 */ /* 0x000fe400078efe04 */
[----:B------:R-:W-:-:S02]  /*0460*/  LOP3.LUT R203, R203, R33, RZ, 0xfc, !PT ;  /* 0x00000021cbcb7212 */ /* 0x000fc400078efcff */
[----:B------:R-:W-:Y:S02]  /*0470*/  SHF.L.U64.HI R93, R85, 0x8, R0 ;  /* 0x00000008555d7819 */ /* 0x000fe40000010200 */
[-C--:B------:R-:W-:Y:S02]  /*0480*/  LOP3.LUT R197, R197, R32.reuse, RZ, 0xfc, !PT ;  /* 0x00000020c5c57212 */ /* 0x080fe400078efcff */
[----:B------:R-:W-:Y:S02]  /*0490*/  SHF.L.U32 R183, R99, 0x8, RZ ;  /* 0x0000000863b77819 */ /* 0x000fe400000006ff */
[----:B------:R-:W-:Y:S02]  /*04a0*/  LOP3.LUT R97, R17, 0x20, R4, 0xfe, !PT ;  /* 0x0000002011617812 */ /* 0x000fe400078efe04 */
[----:B------:R-:W-:Y:S02]  /*04b0*/  LOP3.LUT R162, R77, R32, RZ, 0xfc, !PT ;  /* 0x000000204da27212 */ /* 0x000fe400078efcff */
[----:B------:R-:W-:-:S02]  /*04c0*/  SHF.L.U32 R91, R87, 0x8, RZ ;  /* 0x00000008575b7819 */ /* 0x000fc400000006ff */
[----:B------:R-:W-:Y:S02]  /*04d0*/  LOP3.LUT R196, R93, R33, RZ, 0xfc, !PT ;  /* 0x000000215dc47212 */ /* 0x000fe400078efcff */
[----:B------:R-:W-:Y:S02]  /*04e0*/  SHF.L.U64.HI R89, R99, 0x8, R0 ;  /* 0x0000000863597819 */ /* 0x000fe40000010200 */
[-C--:B------:R-:W-:Y:S02]  /*04f0*/  LOP3.LUT R183, R183, R32.reuse, RZ, 0xfc, !PT ;  /* 0x00000020b7b77212 */ /* 0x080fe400078efcff */
[----:B------:R-:W-:Y:S02]  /*0500*/  SHF.L.U32 R177, R97, 0x8, RZ ;  /* 0x0000000861b17819 */ /* 0x000fe400000006ff */
[----:B------:R-:W-:Y:S02]  /*0510*/  LOP3.LUT R109, R17, 0x24, R4, 0xfe, !PT ;  /* 0x00000024116d7812 */ /* 0x000fe400078efe04 */
[----:B------:R-:W-:-:S02]  /*0520*/  LOP3.LUT R194, R91, R32, RZ, 0xfc, !PT ;  /* 0x000000205bc27212 */ /* 0x000fc400078efcff */
[----:B------:R-:W-:Y:S02]  /*0530*/  LOP3.LUT R83, R17, 0x16, R4, 0xfe, !PT ;  /* 0x0000001611537812 */ /* 0x000fe400078efe04 */
[----:B------:R-:W-:Y:S02]  /*0540*/  LOP3.LUT R182, R89, R33, RZ, 0xfc, !PT ;  /* 0x0000002159b67212 */ /* 0x000fe400078efcff */
[----:B------:R-:W-:Y:S02]  /*0550*/  SHF.L.U64.HI R79, R97, 0x8, R0 ;  /* 0x00000008614f7819 */ /* 0x000fe40000010200 */
[----:B------:R-:W-:Y:S02]  /*0560*/  LOP3.LUT R177, R177, R32, RZ, 0xfc, !PT ;  /* 0x00000020b1b17212 */ /* 0x000fe400078efcff */
[----:B------:R-:W-:Y:S02]  /*0570*/  SHF.L.U32 R31, R109, 0x8, RZ ;  /* 0x000000086d1f7819 */ /* 0x000fe400000006ff */
[----:B------:R-:W-:-:S02]  /*0580*/  LOP3.LUT R119, R17, 0x28, R4, 0xfe, !PT ;  /* 0x0000002811777812 */ /* 0x000fc400078efe04 */
[--C-:B------:R-:W-:Y:S02]  /*0590*/  SHF.L.U64.HI R101, R83, 0x8, R0.reuse ;  /* 0x0000000853657819 */ /* 0x100fe40000010200 */
[----:B------:R-:W-:Y:S02]  /*05a0*/  LOP3.LUT R176, R79, R33, RZ, 0xfc, !PT ;  /* 0x000000214fb07212 */ /* 0x000fe400078efcff */
[----:B------:R-:W-:Y:S02]  /*05b0*/  SHF.L.U64.HI R69, R109, 0x8, R0 ;  /* 0x000000086d457819 */ /* 0x000fe40000010200 */
[----:B------:R-:W-:Y:S02]  /*05c0*/  LOP3.LUT R160, R31, R32, RZ, 0xfc, !PT ;  /* 0x000000201fa07212 */ /* 0x000fe400078efcff */
[----:B------:R-:W-:Y:S02]  /*05d0*/  SHF.L.U32 R27, R119, 0x8, RZ ;  /* 0x00000008771b7819 */ /* 0x000fe400000006ff */
[----:B------:R-:W-:-:S02]  /*05e0*/  LOP3.LUT R123, R17, 0x2c, R4, 0xfe, !PT ;  /* 0x0000002c117b7812 */ /* 0x000fc400078efe04 */
[-C--:B------:R-:W-:Y:S02]  /*05f0*/  LOP3.LUT R200, R101, R33.reuse, RZ, 0xfc, !PT ;  /* 0x0000002165c87212 */ /* 0x080fe400078efcff */
[----:B------:R-:W-:Y:S02]  /*0600*/  LOP3.LUT R31, R69, R33, RZ, 0xfc, !PT ;  /* 0x00000021451f7212 */ /* 0x000fe400078efcff */
[----:B------:R-:W-:Y:S02]  /*0610*/  SHF.L.U64.HI R65, R119, 0x8, R0 ;  /* 0x0000000877417819 */ /* 0x000fe40000010200 */
[----:B------:R-:W-:Y:S02]  /*0620*/  LOP3.LUT R28, R27, R32, RZ, 0xfc, !PT ;  /* 0x000000201b1c7212 */ /* 0x000fe400078efcff */
[----:B------:R-:W-:Y:S02]  /*0630*/  SHF.L.U32 R23, R123, 0x8, RZ ;  /* 0x000000087b177819 */ /* 0x000fe400000006ff */
[----:B------:R-:W-:-:S02]  /*0640*/  LOP3.LUT R127, R17, 0x6, R4, 0xfe, !PT ;  /* 0x00000006117f7812 */ /* 0x000fc400078efe04 */
[----:B------:R-:W-:Y:S02]  /*0650*/  LOP3.LUT R27, R65, R33, RZ, 0xfc, !PT ;  /* 0x00000021411b7212 */ /* 0x000fe400078efcff */
[----:B------:R-:W-:Y:S02]  /*0660*/  SHF.L.U64.HI R61, R123, 0x8, R0 ;  /* 0x000000087b3d7819 */ /* 0x000fe40000010200 */
[----:B------:R-:W-:Y:S02]  /*0670*/  LOP3.LUT R24, R23, R32, RZ, 0xfc, !PT ;  /* 0x0000002017187212 */ /* 0x000fe400078efcff */
[----:B------:R-:W-:Y:S02]  /*0680*/  SHF.L.U32 R45, R131, 0x8, RZ ;  /* 0x00000008832d7819 */ /* 0x000fe400000006ff */
[----:B------:R-:W-:Y:S02]  /*0690*/  LOP3.LUT R135, R17, 0x34, R4, 0xfe, !PT ;  /* 0x0000003411877812 */ /* 0x000fe400078efe04 */
[----:B------:R-:W-:-:S02]  /*06a0*/  SHF.L.U32 R125, R127, 0x8, RZ ;  /* 0x000000087f7d7819 */ /* 0x000fc400000006ff */
[----:B------:R-:W-:Y:S02]  /*06b0*/  LOP3.LUT R23, R61, R33, RZ, 0xfc, !PT ;  /* 0x000000213d177212 */ /* 0x000fe400078efcff */
[-C--:B------:R-:W-:Y:S02]  /*06c0*/  LOP3.LUT R20, R45, R32.reuse, RZ, 0xfc, !PT ;  /* 0x000000202d147212 */ /* 0x080fe400078efcff */
[----:B------:R-:W-:Y:S02]  /*06d0*/  SHF.L.U32 R15, R135, 0x8, RZ ;  /* 0x00000008870f7819 */ /* 0x000fe400000006ff */
[----:B------:R-:W-:Y:S02]  /*06e0*/  LOP3.LUT R143, R17, 0x38, R4, 0xfe, !PT ;  /* 0x00000038118f7812 */ /* 0x000fe400078efe04 */
[----:B------:R-:W-:Y:S02]  /*06f0*/  LOP3.LUT R224, R125, R32, RZ, 0xfc, !PT ;  /* 0x000000207de07212 */ /* 0x000fe400078efcff */
[----:B------:R-:W-:-:S02]  /*0700*/  SHF.L.U64.HI R51, R135, 0x8, R0 ;  /* 0x0000000887337819 */ /* 0x000fc40000010200 */
[----:B------:R-:W-:Y:S02]  /*0710*/  LOP3.LUT R14, R15, R32, RZ, 0xfc, !PT ;  /* 0x000000200f0e7212 */ /* 0x000fe400078efcff */
[----:B------:R-:W-:Y:S02]  /*0720*/  LOP3.LUT R155, R17, 0x3c, R4, 0xfe, !PT ;  /* 0x0000003c119b7812 */ /* 0x000fe400078efe04 */
[----:B------:R-:W-:Y:S02]  /*0730*/  LOP3.LUT R15, R51, R33, RZ, 0xfc, !PT ;  /* 0x00000021330f7212 */ /* 0x000fe400078efcff */
[----:B------:R-:W-:Y:S02]  /*0740*/  SHF.L.U64.HI R47, R143, 0x8, R0 ;  /* 0x000000088f2f7819 */ /* 0x000fe40000010200 */
[----:B------:R-:W-:Y:S02]  /*0750*/  SHF.L.U32 R39, R155, 0x8, RZ ;  /* 0x000000089b277819 */ /* 0x000fe400000006ff */
[----:B------:R-:W-:-:S02]  /*0760*/  LOP3.LUT R139, R17, 0x2, R4, 0xfe, !PT ;  /* 0x00000002118b7812 */ /* 0x000fc400078efe04 */
[----:B------:R-:W-:Y:S02]  /*0770*/  LOP3.LUT R8, R47, R33, RZ, 0xfc, !PT ;  /* 0x000000212f087212 */ /* 0x000fe400078efcff */
[----:B------:R-:W-:Y:S02]  /*0780*/  SHF.L.U64.HI R41, R155, 0x8, R0 ;  /* 0x000000089b297819 */ /* 0x000fe40000010200 */
[C---:B------:R-:W-:Y:S02]  /*0790*/  ISETP.GE.U32.AND P6, PT, R139.reuse, 0x1230, PT ;  /* 0x000012308b00780c */ /* 0x040fe40003fc6070 */
[----:B------:R-:W-:Y:S02]  /*07a0*/  SHF.L.U32 R137, R139, 0x8, RZ ;  /* 0x000000088b897819 */ /* 0x000fe400000006ff */
[C-C-:B------:R-:W-:Y:S02]  /*07b0*/  LOP3.LUT R121, R17.reuse, 0x2a, R4.reuse, 0xfe, !PT ;  /* 0x0000002a11797812 */ /* 0x140fe400078efe04 */
[----:B------:R-:W-:-:S02]  /*07c0*/  LOP3.LUT R169, R17, 0x2e, R4, 0xfe, !PT ;  /* 0x0000002e11a97812 */ /* 0x000fc400078efe04 */
[C-C-:B------:R-:W-:Y:S02]  /*07d0*/  LOP3.LUT R157, R17.reuse, 0x36, R4.reuse, 0xfe, !PT ;  /* 0x00000036119d7812 */ /* 0x140fe400078efe04 */
[C-C-:B------:R-:W-:Y:S02]  /*07e0*/  LOP3.LUT R167, R17.reuse, 0xa, R4.reuse, 0xfe, !PT ;  /* 0x0000000a11a77812 */ /* 0x140fe400078efe04 */
[C-C-:B------:R-:W-:Y:S02]  /*07f0*/  LOP3.LUT R59, R17.reuse, 0xe, R4.reuse, 0xfe, !PT ;  /* 0x0000000e113b7812 */ /* 0x140fe400078efe04 */
[C-C-:B------:R-:W-:Y:S02]  /*0800*/  LOP3.LUT R75, R17.reuse, 0x12, R4.reuse, 0xfe, !PT ;  /* 0x00000012114b7812 */ /* 0x140fe400078efe04 */
[C-C-:B------:R-:W-:Y:S02]  /*0810*/  LOP3.LUT R145, R17.reuse, 0x3a, R4.reuse, 0xfe, !PT ;  /* 0x0000003a11917812 */ /* 0x140fe400078efe04 */
[----:B------:R-:W-:-:S02]  /*0820*/  LOP3.LUT R159, R17, 0x3e, R4, 0xfe, !PT ;  /* 0x0000003e119f7812 */ /* 0x000fc400078efe04 */
[----:B------:R-:W-:Y:S02]  /*0830*/  P2R R227, PR, RZ, 0x1 ;  /* 0x00000001ffe37803 */ /* 0x000fe40000000000 */
[----:B------:R-:W-:Y:S02]  /*0840*/  SHF.L.U64.HI R139, R139, 0x8, R0 ;  /* 0x000000088b8b7819 */ /* 0x000fe40000010200 */
[----:B------:R-:W-:Y:S02]  /*0850*/  LOP3.LUT R186, R137, R32, RZ, 0xfc, !PT ;  /* 0x0000002089ba7212 */ /* 0x000fe400078efcff */
[----:B------:R-:W-:Y:S02]  /*0860*/  ISETP.GE.U32.AND.EX P0, PT, R0, RZ, PT, P6 ;  /* 0x000000ff0000720c */ /* 0x000fe40003f06160 */
[----:B------:R-:W-:Y:S02]  /*0870*/  ISETP.GE.U32.AND P1, PT, R127, 0x1230, PT ;  /* 0x000012307f00780c */ /* 0x000fe40003f26070 */
[----:B------:R-:W-:-:S02]  /*0880*/  SHF.L.U32 R25, R121, 0x8, RZ ;  /* 0x0000000879197819 */ /* 0x000fc400000006ff */
[----:B------:R-:W-:Y:S02]  /*0890*/  SHF.L.U32 R21, R169, 0x8, RZ ;  /* 0x00000008a9157819 */ /* 0x000fe400000006ff */
[----:B------:R-:W-:Y:S02]  /*08a0*/  SHF.L.U32 R11, R157, 0x8, RZ ;  /* 0x000000089d0b7819 */ /* 0x000fe400000006ff */
[--C-:B------:R-:W-:Y:S02]  /*08b0*/  SHF.L.U64.HI R127, R127, 0x8, R0.reuse ;  /* 0x000000087f7f7819 */ /* 0x100fe40000010200 */
[C---:B------:R-:W-:Y:S02]  /*08c0*/  SHF.L.U32 R217, R167.reuse, 0x8, RZ ;  /* 0x00000008a7d97819 */ /* 0x040fe400000006ff */
[----:B------:R-:W-:Y:S02]  /*08d0*/  SHF.L.U64.HI R117, R167, 0x8, R0 ;  /* 0x00000008a7757819 */ /* 0x000fe40000010200 */
[----:B------:R-:W-:-:S02]  /*08e0*/  SHF.L.U32 R211, R59, 0x8, RZ ;  /* 0x000000083bd37819 */ /* 0x000fc400000006ff */
[--C-:B------:R-:W-:Y:S02]  /*08f0*/  SHF.L.U64.HI R113, R59, 0x8, R0.reuse ;  /* 0x000000083b717819 */ /* 0x100fe40000010200 */
[C---:B------:R-:W-:Y:S02]  /*0900*/  SHF.L.U32 R205, R75.reuse, 0x8, RZ ;  /* 0x000000084bcd7819 */ /* 0x040fe400000006ff */
[--C-:B------:R-:W-:Y:S02]  /*0910*/  SHF.L.U64.HI R103, R75, 0x8, R0.reuse ;  /* 0x000000084b677819 */ /* 0x100fe40000010200 */
[----:B------:R-:W-:Y:S02]  /*0920*/  SHF.L.U32 R199, R83, 0x8, RZ ;  /* 0x0000000853c77819 */ /* 0x000fe400000006ff */
[--C-:B------:R-:W-:Y:S02]  /*0930*/  SHF.L.U64.HI R185, R87, 0x8, R0.reuse ;  /* 0x0000000857b97819 */ /* 0x100fe40000010200 */
[----:B------:R-:W-:-:S02]  /*0940*/  SHF.L.U64.HI R179, R95, 0x8, R0 ;  /* 0x000000085fb37819 */ /* 0x000fc40000010200 */
[--C-:B------:R-:W-:Y:S02]  /*0950*/  SHF.L.U64.HI R161, R107, 0x8, R0.reuse ;  /* 0x000000086ba17819 */ /* 0x100fe40000010200 */
[--C-:B------:R-:W-:Y:S02]  /*0960*/  SHF.L.U64.HI R63, R121, 0x8, R0.reuse ;  /* 0x00000008793f7819 */ /* 0x100fe40000010200 */
[--C-:B------:R-:W-:Y:S02]  /*0970*/  SHF.L.U64.HI R57, R169, 0x8, R0.reuse ;  /* 0x00000008a9397819 */ /* 0x100fe40000010200 */
[----:B------:R-:W-:Y:S02]  /*0980*/  SHF.L.U32 R19, R133, 0x8, RZ ;  /* 0x0000000885137819 */ /* 0x000fe400000006ff */
[----:B------:R-:W-:Y:S02]  /*0990*/  SHF.L.U64.HI R49, R157, 0x8, R0 ;  /* 0x000000089d317819 */ /* 0x000fe40000010200 */
[----:B------:R-:W-:-:S02]  /*09a0*/  SHF.L.U32 R13, R145, 0x8, RZ ;  /* 0x00000008910d7819 */ /* 0x000fc400000006ff */
[--C-:B------:R-:W-:Y:S02]  /*09b0*/  SHF.L.U64.HI R43, R145, 0x8, R0.reuse ;  /* 0x00000008912b7819 */ /* 0x100fe40000010200 */
[----:B------:R-:W-:Y:S02]  /*09c0*/  SHF.L.U64.HI R37, R159, 0x8, R0 ;  /* 0x000000089f257819 */ /* 0x000fe40000010200 */
[----:B------:R-:W-:Y:S02]  /*09d0*/  LOP3.LUT R38, R139, R33, RZ, 0xfc, !PT ;  /* 0x000000218b267212 */ /* 0x000fe400078efcff */
[-C--:B------:R-:W-:Y:S02]  /*09e0*/  LOP3.LUT R26, R25, R32.reuse, RZ, 0xfc, !PT ;  /* 0x00000020191a7212 */ /* 0x080fe400078efcff */
[-C--:B------:R-:W-:Y:S02]  /*09f0*/  LOP3.LUT R22, R21, R32.reuse, RZ, 0xfc, !PT ;  /* 0x0000002015167212 */ /* 0x080fe400078efcff */
[----:B------:R-:W-:-:S02]  /*0a00*/  LOP3.LUT R10, R11, R32, RZ, 0xfc, !PT ;  /* 0x000000200b0a7212 */ /* 0x000fc400078efcff */
[-C--:B------:R-:W-:Y:S02]  /*0a10*/  LOP3.LUT R222, R127, R33.reuse, RZ, 0xfc, !PT ;  /* 0x000000217fde7212 */ /* 0x080fe400078efcff */
[-C--:B------:R-:W-:Y:S02]  /*0a20*/  LOP3.LUT R217, R217, R32.reuse, RZ, 0xfc, !PT ;  /* 0x00000020d9d97212 */ /* 0x080fe400078efcff */
[-C--:B------:R-:W-:Y:S02]  /*0a30*/  LOP3.LUT R218, R117, R33.reuse, RZ, 0xfc, !PT ;  /* 0x0000002175da7212 */ /* 0x080fe400078efcff */
[-C--:B------:R-:W-:Y:S02]  /*0a40*/  LOP3.LUT R211, R211, R32.reuse, RZ, 0xfc, !PT ;  /* 0x00000020d3d37212 */ /* 0x080fe400078efcff */
[----:B------:R-:W-:Y:S02]  /*0a50*/  LOP3.LUT R212, R113, R33, RZ, 0xfc, !PT ;  /* 0x0000002171d47212 */ /* 0x000fe400078efcff */
[----:B------:R-:W-:-:S02]  /*0a60*/  LOP3.LUT R205, R205, R32, RZ, 0xfc, !PT ;  /* 0x00000020cdcd7212 */ /* 0x000fc400078efcff */
[-C--:B------:R-:W-:Y:S02]  /*0a70*/  LOP3.LUT R206, R103, R33.reuse, RZ, 0xfc, !PT ;  /* 0x0000002167ce7212 */ /* 0x080fe400078efcff */
[-C--:B------:R-:W-:Y:S02]  /*0a80*/  LOP3.LUT R199, R199, R32.reuse, RZ, 0xfc, !PT ;  /* 0x00000020c7c77212 */ /* 0x080fe400078efcff */
[-C--:B------:R-:W-:Y:S02]  /*0a90*/  LOP3.LUT R185, R185, R33.reuse, RZ, 0xfc, !PT ;  /* 0x00000021b9b97212 */ /* 0x080fe400078efcff */
[-C--:B------:R-:W-:Y:S02]  /*0aa0*/  LOP3.LUT R179, R179, R33.reuse, RZ, 0xfc, !PT ;  /* 0x00000021b3b37212 */ /* 0x080fe400078efcff */
[-C--:B------:R-:W-:Y:S02]  /*0ab0*/  LOP3.LUT R161, R161, R33.reuse, RZ, 0xfc, !PT ;  /* 0x00000021a1a17212 */ /* 0x080fe400078efcff */
[-C--:B------:R-:W-:Y:S01]  /*0ac0*/  LOP3.LUT R25, R63, R33.reuse, RZ, 0xfc, !PT ;  /* 0x000000213f197212 */ /* 0x080fe200078efcff */
[--C-:B--2---:R-:W-:Y:S01]  /*0ad0*/  HADD2.F32 R236, -RZ, R232.reuse.H1_H1 ;  /* 0x300000e8ffec7230 */ /* 0x104fe20000004100 */
[-C--:B------:R-:W-:Y:S01]  /*0ae0*/  LOP3.LUT R21, R57, R33.reuse, RZ, 0xfc, !PT ;  /* 0x0000002139157212 */ /* 0x080fe200078efcff */
[----:B------:R-:W-:Y:S01]  /*0af0*/  HADD2.F32 R158, -RZ, R232.H0_H0 ;  /* 0x200000e8ff9e7230 */ /* 0x000fe20000004100 */
[----:B------:R-:W-:Y:S01]  /*0b00*/  LOP3.LUT R19, R19, R32, RZ, 0xfc, !PT ;  /* 0x0000002013137212 */ /* 0x000fe200078efcff */
[--C-:B------:R-:W-:Y:S01]  /*0b10*/  HADD2.F32 R174, -RZ, R233.reuse.H0_H0 ;  /* 0x200000e9ffae7230 */ /* 0x100fe20000004100 */
[----:B------:R-:W-:Y:S01]  /*0b20*/  FMUL R7, R236, R236 ;  /* 0x000000ecec077220 */ /* 0x000fe20000400000 */
[----:B------:R-:W-:Y:S01]  /*0b30*/  HADD2.F32 R232, -RZ, R233.H1_H1 ;  /* 0x300000e9ffe87230 */ /* 0x000fe20000004100 */
[-C--:B------:R-:W-:Y:S01]  /*0b40*/  LOP3.LUT R11, R49, R33.reuse, RZ, 0xfc, !PT ;  /* 0x00000021310b7212 */ /* 0x080fe200078efcff */
[--C-:B------:R-:W-:Y:S01]  /*0b50*/  HADD2.F32 R156, -RZ, R234.reuse.H0_H0 ;  /* 0x200000eaff9c7230 */ /* 0x100fe20000004100 */
[----:B------:R-:W-:Y:S01]  /*0b60*/  FFMA R7, R158, R158, R7 ;  /* 0x0000009e9e077223 */ /* 0x000fe20000000007 */
[----:B------:R-:W-:Y:S01]  /*0b70*/  HADD2.F32 R234, -RZ, R234.H1_H1 ;  /* 0x300000eaffea7230 */ /* 0x000fe20000004100 */
[----:B------:R-:W-:Y:S01]  /*0b80*/  LOP3.LUT R13, R13, R32, RZ, 0xfc, !PT ;  /* 0x000000200d0d7212 */ /* 0x000fe200078efcff */
[--C-:B------:R-:W-:Y:S01]  /*0b90*/  HADD2.F32 R230, -RZ, R235.reuse.H0_H0 ;  /* 0x200000ebffe67230 */ /* 0x100fe20000004100 */
[----:B------:R-:W-:Y:S01]  /*0ba0*/  FFMA R7, R174, R174, R7 ;  /* 0x000000aeae077223 */ /* 0x000fe20000000007 */
[----:B------:R-:W-:Y:S01]  /*0bb0*/  HADD2.F32 R154, -RZ, R235.H1_H1 ;  /* 0x300000ebff9a7230 */ /* 0x000fe20000004100 */
[----:B------:R-:W-:-:S02]  /*0bc0*/  LOP3.LUT R4, R37, R33, RZ, 0xfc, !PT ;  /* 0x0000002125047212 */ /* 0x000fc400078efcff */
[----:B------:R-:W-:Y:S01]  /*0bd0*/  FFMA R7, R232, R232, R7 ;  /* 0x000000e8e8077223 */ /* 0x000fe20000000007 */
[----:B------:R-:W-:-:S03]  /*0be0*/  P2R R226, PR, RZ, 0x1 ;  /* 0x00000001ffe27803 */ /* 0x000fc60000000000 */
[----:B------:R-:W-:-:S04]  /*0bf0*/  FFMA R7, R156, R156, R7 ;  /* 0x0000009c9c077223 */ /* 0x000fc80000000007 */
[----:B------:R-:W-:-:S04]  /*0c00*/  FFMA R7, R234, R234, R7 ;  /* 0x000000eaea077223 */ /* 0x000fc80000000007 */
[----:B------:R-:W-:-:S04]  /*0c10*/  FFMA R7, R230, R230, R7 ;  /* 0x000000e6e6077223 */ /* 0x000fc80000000007 */
[----:B------:R-:W-:-:S05]  /*0c20*/  FFMA R7, R154, R154, R7 ;  /* 0x0000009a9a077223 */ /* 0x000fca0000000007 */
[----:B------:R-:W0:Y:S02]  /*0c30*/  SHFL.BFLY PT, R2, R7, 0x8, 0x1f ;  /* 0x0d001f0007027f89 */ /* 0x000e2400000e0000 */
[----:B0-----:R-:W-:Y:S01]  /*0c40*/  FADD R2, R7, R2 ;  /* 0x0000000207027221 */ /* 0x001fe20000000000 */
[----:B------:R-:W-:-:S04]  /*0c50*/  SHF.L.U32 R7, R143, 0x8, RZ ;  /* 0x000000088f077819 */ /* 0x000fc800000006ff */
[----:B------:R-:W0:Y:S01]  /*0c60*/  SHFL.BFLY PT, R3, R2, 0x4, 0x1f ;  /* 0x0c801f0002037f89 */ /* 0x000e2200000e0000 */
[----:B------:R-:W-:Y:S01]  /*0c70*/  LOP3.LUT R7, R7, R32, RZ, 0xfc, !PT ;  /* 0x0000002007077212 */ /* 0x000fe200078efcff */
[----:B0-----:R-:W-:Y:S01]  /*0c80*/  FADD R3, R2, R3 ;  /* 0x0000000302037221 */ /* 0x001fe20000000000 */
[----:B------:R-:W-:-:S04]  /*0c90*/  LOP3.LUT R2, R41, R33, RZ, 0xfc, !PT ;  /* 0x0000002129027212 */ /* 0x000fc800078efcff */
[----:B------:R-:W0:Y:S02]  /*0ca0*/  SHFL.BFLY PT, R6, R3, 0x2, 0x1f ;  /* 0x0c401f0003067f89 */ /* 0x000e2400000e0000 */
[----:B0-----:R-:W-:Y:S01]  /*0cb0*/  FADD R6, R3, R6 ;  /* 0x0000000603067221 */ /* 0x001fe20000000000 */
[----:B------:R-:W-:-:S04]  /*0cc0*/  SHF.L.U32 R3, R159, 0x8, RZ ;  /* 0x000000089f037819 */ /* 0x000fc800000006ff */
[----:B------:R-:W0:Y:S01]  /*0cd0*/  SHFL.BFLY PT, R9, R6, 0x1, 0x1f ;  /* 0x0c201f0006097f89 */ /* 0x000e2200000e0000 */
[-C--:B------:R-:W-:Y:S01]  /*0ce0*/  LOP3.LUT R3, R3, R32.reuse, RZ, 0xfc, !PT ;  /* 0x0000002003037212 */ /* 0x080fe200078efcff */
[----:B0-----:R-:W-:Y:S01]  /*0cf0*/  FADD R9, R6, R9 ;  /* 0x0000000906097221 */ /* 0x001fe20000000000 */
[----:B------:R-:W-:-:S03]  /*0d00*/  LOP3.LUT R6, R39, R32, RZ, 0xfc, !PT ;  /* 0x0000002027067212 */ /* 0x000fc600078efcff */
[----:B------:R-:W-:-:S04]  /*0d10*/  FADD R9, R9, c[0x0][0x178] ;  /* 0x00005e0009097621 */ /* 0x000fc80000000000 */
[----:B------:R0:W1:Y:S02]  /*0d20*/  MUFU.SQRT R35, R9 ;  /* 0x0000000900237308 */ /* 0x0000640000002000 */
[----:B0-----:R-:W-:Y:S02]  /*0d30*/  LOP3.LUT R9, R43, R33, RZ, 0xfc, !PT ;  /* 0x000000212b097212 */ /* 0x001fe400078efcff */
[----:B------:R-:W-:Y:S01]  /*0d40*/  CS2R R32, SRZ ;  /* 0x0000000000207805 */ /* 0x000fe2000001ff00 */
[C---:B-1----:R-:W-:Y:S02]  /*0d50*/  FSETP.GT.AND P3, PT, R35.reuse, 8.50705917302346158658e+37, PT ;  /* 0x7e8000002300780b */ /* 0x042fe40003f64000 */
[----:B------:R-:W-:Y:S02]  /*0d60*/  FSETP.GEU.AND P2, PT, R35, 1.175494350822287508e-38, PT ;  /* 0x008000002300780b */ /* 0x000fe40003f4e000 */
[----:B------:R-:W-:-:S09]  /*0d70*/  FSEL R36, R12, 1, P3 ;  /* 0x3f8000000c247808 */ /* 0x000fd20001800000 */
[----:B------:R-:W-:Y:S01]  /*0d80*/  @P3 FMUL R35, R35, 0.25 ;  /* 0x3e80000023233820 */ /* 0x000fe20000400000 */
[----:B------:R-:W-:Y:S01]  /*0d90*/  IADD3 R44, P3, R186, c[0x0][0x160], RZ ;  /* 0x00005800ba2c7a10 */ /* 0x000fe20007f7e0ff */
[----:B------:R-:W-:Y:S02]  /*0da0*/  @!P2 FMUL R36, R36, 16777216 ;  /* 0x4b8000002424a820 */ /* 0x000fe40000400000 */
[----:B------:R-:W-:Y:S01]  /*0db0*/  @!P2 FMUL R35, R35, 16777216 ;  /* 0x4b8000002323a820 */ /* 0x000fe20000400000 */
[----:B------:R-:W-:Y:S02]  /*0dc0*/  IADD3 R52, P2, R228, c[0x0][0x160], RZ ;  /* 0x00005800e4347a10 */ /* 0x000fe40007f5e0ff */
[----:B------:R-:W-:Y:S01]  /*0dd0*/  IADD3.X R45, R38, c[0x0][0x164], RZ, P3, !PT ;  /* 0x00005900262d7a10 */ /* 0x000fe20001ffe4ff */
[----:B------:R-:W0:Y:S01]  /*0de0*/  MUFU.RCP R163, R35 ;  /* 0x0000002300a37308 */ /* 0x000e220000001000 */
[----:B------:R-:W-:Y:S02]  /*0df0*/  IADD3.X R53, R225, c[0x0][0x164], RZ, P2, !PT ;  /* 0x00005900e1357a10 */ /* 0x000fe400017fe4ff */
[----:B------:R-:W-:-:S02]  /*0e00*/  IADD3 R54, P2, R221, c[0x0][0x160], RZ ;  /* 0x00005800dd367a10 */ /* 0x000fc40007f5e0ff */
[----:B------:R-:W-:Y:S02]  /*0e10*/  IADD3 R56, P3, R224, c[0x0][0x160], RZ ;  /* 0x00005800e0387a10 */ /* 0x000fe40007f7e0ff */
[----:B------:R-:W-:Y:S02]  /*0e20*/  IADD3.X R55, R219, c[0x0][0x164], RZ, P2, !PT ;  /* 0x00005900db377a10 */ /* 0x000fe400017fe4ff */
[----:B------:R-:W-:Y:S02]  /*0e30*/  IADD3 R66, P2, R214, c[0x0][0x160], RZ ;  /* 0x00005800d6427a10 */ /* 0x000fe40007f5e0ff */
[----:B------:R-:W-:Y:S02]  /*0e40*/  IADD3.X R57, R222, c[0x0][0x164], RZ, P3, !PT ;  /* 0x00005900de397a10 */ /* 0x000fe40001ffe4ff */
[----:B------:R-:W-:Y:S02]  /*0e50*/  IADD3.X R67, R215, c[0x0][0x164], RZ, P2, !PT ;  /* 0x00005900d7437a10 */ /* 0x000fe400017fe4ff */
[----:B------:R-:W-:-:S02]  /*0e60*/  IADD3 R80, P2, R208, c[0x0][0x160], RZ ;  /* 0x00005800d0507a10 */ /* 0x000fc40007f5e0ff */
[----:B------:R-:W-:Y:S01]  /*0e70*/  ISETP.GE.U32.AND.EX P1, PT, R0, RZ, PT, P1 ;  /* 0x000000ff0000720c */ /* 0x000fe20003f26110 */
[----:B------:R-:W-:Y:S01]  /*0e80*/  CS2R R40, SRZ ;  /* 0x0000000000287805 */ /* 0x000fe2000001ff00 */
[----:B------:R-:W-:Y:S01]  /*0e90*/  IADD3.X R81, R209, c[0x0][0x164], RZ, P2, !PT ;  /* 0x00005900d1517a10 */ /* 0x000fe200017fe4ff */
[----:B------:R-:W-:Y:S01]  /*0ea0*/  CS2R R42, SRZ ;  /* 0x00000000002a7805 */ /* 0x000fe2000001ff00 */
[----:B------:R-:W-:Y:S02]  /*0eb0*/  IADD3 R76, P2, R202, c[0x0][0x160], RZ ;  /* 0x00005800ca4c7a10 */ /* 0x000fe40007f5e0ff */
[----:B------:R-:W-:Y:S01]  /*0ec0*/  ISETP.GE.U32.AND.EX P5, PT, R0, RZ, PT, P5 ;  /* 0x000000ff0000720c */ /* 0x000fe20003fa6150 */
[----:B------:R-:W-:Y:S01]  /*0ed0*/  CS2R R46, SRZ ;  /* 0x00000000002e7805 */ /* 0x000fe2000001ff00 */
[----:B------:R-:W-:Y:S01]  /*0ee0*/  IADD3.X R77, R203, c[0x0][0x164], RZ, P2, !PT ;  /* 0x00005900cb4d7a10 */ /* 0x000fe200017fe4ff */
[----:B0-----:R-:W-:Y:S01]  /*0ef0*/  FMUL R163, R163, R36 ;  /* 0x00000024a3a37220 */ /* 0x001fe20000400000 */
[----:B------:R-:W-:-:S02]  /*0f00*/  IADD3 R90, P2, R197, c[0x0][0x160], RZ ;  /* 0x00005800c55a7a10 */ /* 0x000fc40007f5e0ff */
[----:B------:R-:W-:Y:S01]  /*0f10*/  IADD3 R68, P3, R217, c[0x0][0x160], RZ ;  /* 0x00005800d9447a10 */ /* 0x000fe20007f7e0ff */
[----:B------:R0:W2:Y:S01]  /*0f20*/  @!P1 LDG.E.128 R40, [R56.64] ;  /* 0x0000000438289981 */ /* 0x0000a2000c1e1d00 */
[----:B------:R-:W-:Y:S02]  /*0f30*/  IADD3.X R91, R196, c[0x0][0x164], RZ, P2, !PT ;  /* 0x00005900c45b7a10 */ /* 0x000fe400017fe4ff */
[----:B------:R-:W-:Y:S02]  /*0f40*/  IADD3 R104, P2, R183, c[0x0][0x160], RZ ;  /* 0x00005800b7687a10 */ /* 0x000fe40007f5e0ff */
[----:B------:R-:W-:Y:S02]  /*0f50*/  IADD3.X R69, R218, c[0x0][0x164], RZ, P3, !PT ;  /* 0x00005900da457a10 */ /* 0x000fe40001ffe4ff */
        /* <DEDUP_REMOVED lines=28> */
[----:B------:R-:W-:Y:S01]  /*1120*/  CS2R R34, SRZ ;  /* 0x0000000000227805 */ /* 0x000fe2000001ff00 */
[----:B------:R-:W-:Y:S02]  /*1130*/  IADD3.X R103, R179, c[0x0][0x164], RZ, P3, !PT ;  /* 0x00005900b3677a10 */ /* 0x000fe40001ffe4ff */
[----:B------:R-:W-:Y:S02]  /*1140*/  IADD3 R116, P3, R162, c[0x0][0x160], RZ ;  /* 0x00005800a2747a10 */ /* 0x000fe40007f7e0ff */
[----:B------:R-:W-:Y:S01]  /*1150*/  IADD3 R186, P2, R186, c[0x0][0x168], RZ ;  /* 0x00005a00baba7a10 */ /* 0x000fe20007f5e0ff */
[----:B------:R1:W3:Y:S01]  /*1160*/  @!P0 LDG.E.128 R32, [R44.64] ;  /* 0x000000042c208981 */ /* 0x0002e2000c1e1d00 */
[----:B------:R-:W-:-:S02]  /*1170*/  IADD3.X R117, R161, c[0x0][0x164], RZ, P3, !PT ;  /* 0x00005900a1757a10 */ /* 0x000fc40001ffe4ff */
[----:B------:R-:W-:Y:S02]  /*1180*/  IADD3 R112, P3, R30, c[0x0][0x160], RZ ;  /* 0x000058001e707a10 */ /* 0x000fe40007f7e0ff */
[----:B------:R-:W-:Y:S02]  /*1190*/  IADD3.X R187, R38, c[0x0][0x16c], RZ, P2, !PT ;  /* 0x00005b0026bb7a10 */ /* 0x000fe400017fe4ff */
[----:B------:R-:W-:Y:S02]  /*11a0*/  IADD3.X R113, R29, c[0x0][0x164], RZ, P3, !PT ;  /* 0x000059001d717a10 */ /* 0x000fe40001ffe4ff */
[----:B------:R-:W-:Y:S02]  /*11b0*/  IADD3 R126, P3, R26, c[0x0][0x160], RZ ;  /* 0x000058001a7e7a10 */ /* 0x000fe40007f7e0ff */
[----:B------:R-:W-:Y:S02]  /*11c0*/  ISETP.GE.U32.AND.EX P0, PT, R0, RZ, PT, P4 ;  /* 0x000000ff0000720c */ /* 0x000fe40003f06140 */
[----:B------:R-:W-:-:S02]  /*11d0*/  IADD3.X R127, R25, c[0x0][0x164], RZ, P3, !PT ;  /* 0x00005900197f7a10 */ /* 0x000fc40001ffe4ff */
[----:B------:R-:W-:Y:S02]  /*11e0*/  IADD3 R136, P3, R22, c[0x0][0x160], RZ ;  /* 0x0000580016887a10 */ /* 0x000fe40007f7e0ff */
[----:B------:R-:W-:Y:S02]  /*11f0*/  ISETP.GE.U32.AND P2, PT, R165, 0x1230, PT ;  /* 0x00001230a500780c */ /* 0x000fe40003f46070 */
[----:B------:R-:W-:Y:S02]  /*1200*/  IADD3.X R137, R21, c[0x0][0x164], RZ, P3, !PT ;  /* 0x0000590015897a10 */ /* 0x000fe40001ffe4ff */
[----:B------:R-:W-:-:S04]  /*1210*/  IADD3 R138, P3, R19, c[0x0][0x160], RZ ;  /* 0x00005800138a7a10 */ /* 0x000fc80007f7e0ff */
[----:B------:R-:W-:Y:S02]  /*1220*/  IADD3.X R139, R16, c[0x0][0x164], RZ, P3, !PT ;  /* 0x00005900108b7a10 */ /* 0x000fe40001ffe4ff */
[----:B------:R-:W-:-:S04]  /*1230*/  IADD3 R150, P3, R10, c[0x0][0x160], RZ ;  /* 0x000058000a967a10 */ /* 0x000fc80007f7e0ff */
[----:B------:R-:W-:Y:S02]  /*1240*/  IADD3.X R151, R11, c[0x0][0x164], RZ, P3, !PT ;  /* 0x000059000b977a10 */ /* 0x000fe40001ffe4ff */
[----:B------:R-:W-:-:S04]  /*1250*/  IADD3 R152, P3, R13, c[0x0][0x160], RZ ;  /* 0x000058000d987a10 */ /* 0x000fc80007f7e0ff */
[----:B------:R-:W-:Y:S02]  /*1260*/  IADD3.X R153, R9, c[0x0][0x164], RZ, P3, !PT ;  /* 0x0000590009997a10 */ /* 0x000fe40001ffe4ff */
[----:B------:R-:W-:-:S04]  /*1270*/  IADD3 R190, P3, R3, c[0x0][0x160], RZ ;  /* 0x0000580003be7a10 */ /* 0x000fc80007f7e0ff */
[----:B------:R-:W-:Y:S02]  /*1280*/  IADD3.X R191, R4, c[0x0][0x164], RZ, P3, !PT ;  /* 0x0000590004bf7a10 */ /* 0x000fe40001ffe4ff */
[----:B------:R-:W-:Y:S01]  /*1290*/  ISETP.GE.U32.AND P3, PT, R167, 0x1230, PT ;  /* 0x00001230a700780c */ /* 0x000fe20003f66070 */
[----:B-1----:R-:W-:-:S03]  /*12a0*/  CS2R R44, SRZ ;  /* 0x00000000002c7805 */ /* 0x002fc6000001ff00 */
[C---:B------:R-:W-:Y:S02]  /*12b0*/  ISETP.GE.U32.AND.EX P3, PT, R0.reuse, RZ, PT, P3 ;  /* 0x000000ff0000720c */ /* 0x040fe40003f66130 */
[----:B------:R-:W-:Y:S01]  /*12c0*/  P2R R144, PR, RZ, 0x2 ;  /* 0x00000002ff907803 */ /* 0x000fe20000000000 */
[----:B------:R-:W-:Y:S01]  /*12d0*/  CS2R R36, SRZ ;  /* 0x0000000000247805 */ /* 0x000fe2000001ff00 */
[C---:B------:R-:W-:Y:S01]  /*12e0*/  ISETP.GE.U32.AND.EX P1, PT, R0.reuse, RZ, PT, P2 ;  /* 0x000000ff0000720c */ /* 0x040fe20003f26120 */
[----:B------:R-:W-:Y:S01]  /*12f0*/  CS2R R38, SRZ ;  /* 0x0000000000267805 */ /* 0x000fe2000001ff00 */
[----:B------:R-:W-:Y:S01]  /*1300*/  ISETP.GE.U32.AND P2, PT, R59, 0x1230, PT ;  /* 0x000012303b00780c */ /* 0x000fe20003f46070 */
[----:B------:R-:W-:Y:S01]  /*1310*/  CS2R R48, SRZ ;  /* 0x0000000000307805 */ /* 0x000fe2000001ff00 */
[----:B------:R-:W-:Y:S01]  /*1320*/  CS2R R50, SRZ ;  /* 0x0000000000327805 */ /* 0x000fe2000001ff00 */
[----:B------:R-:W-:Y:S01]  /*1330*/  P2R R220, PR, RZ, 0x1 ;  /* 0x00000001ffdc7803 */ /* 0x000fe20000000000 */
[----:B------:R1:W4:Y:S01]  /*1340*/  @!P0 LDG.E.128 R44, [R54.64] ;  /* 0x00000004362c8981 */ /* 0x000322000c1e1d00 */
[----:B------:R-:W-:-:S02]  /*1350*/  ISETP.GE.U32.AND.EX P0, PT, R0, RZ, PT, P2 ;  /* 0x000000ff0000720c */ /* 0x000fc40003f06120 */
[----:B------:R-:W-:Y:S01]  /*1360*/  ISETP.GE.U32.AND P2, PT, R71, 0x1230, PT ;  /* 0x000012304700780c */ /* 0x000fe20003f46070 */
[----:B------:R5:W2:Y:S01]  /*1370*/  @!P5 LDG.E.128 R36, [R52.64] ;  /* 0x000000043424d981 */ /* 0x000aa2000c1e1d00 */
[----:B------:R-:W-:-:S03]  /*1380*/  P2R R216, PR, RZ, 0x8 ;  /* 0x00000008ffd87803 */ /* 0x000fc60000000000 */
[----:B------:R0:W2:Y:S01]  /*1390*/  @!P3 LDG.E.128 R48, [R68.64] ;  /* 0x000000044430b981 */ /* 0x0000a2000c1e1d00 */
[----:B-1----:R-:W-:Y:S01]  /*13a0*/  CS2R R54, SRZ ;  /* 0x0000000000367805 */ /* 0x002fe2000001ff00 */
[C---:B------:R-:W-:Y:S01]  /*13b0*/  ISETP.GE.U32.AND.EX P3, PT, R0.reuse, RZ, PT, P2 ;  /* 0x000000ff0000720c */ /* 0x040fe20003f66120 */
[----:B-----5:R-:W-:Y:S01]  /*13c0*/  CS2R R52, SRZ ;  /* 0x0000000000347805 */ /* 0x020fe2000001ff00 */
[----:B------:R-:W-:Y:S01]  /*13d0*/  ISETP.GE.U32.AND P2, PT, R75, 0x1230, PT ;  /* 0x000012304b00780c */ /* 0x000fe20003f46070 */
[----:B0-----:R-:W-:Y:S01]  /*13e0*/  CS2R R56, SRZ ;  /* 0x0000000000387805 */ /* 0x001fe2000001ff00 */
[----:B------:R-:W-:Y:S01]  /*13f0*/  CS2R R58, SRZ ;  /* 0x00000000003a7805 */ /* 0x000fe2000001ff00 */
[----:B------:R-:W-:Y:S02]  /*1400*/  P2R R213, PR, RZ, 0x2 ;  /* 0x00000002ffd57803 */ /* 0x000fe40000000000 */
[----:B------:R0:W5:Y:S01]  /*1410*/  @!P1 LDG.E.128 R52, [R66.64] ;  /* 0x0000000442349981 */ /* 0x000162000c1e1d00 */
[----:B------:R-:W-:-:S02]  /*1420*/  ISETP.GE.U32.AND.EX P1, PT, R0, RZ, PT, P2 ;  /* 0x000000ff0000720c */ /* 0x000fc40003f26120 */
[----:B------:R-:W-:Y:S01]  /*1430*/  ISETP.GE.U32.AND P2, PT, R73, 0x1230, PT ;  /* 0x000012304900780c */ /* 0x000fe20003f46070 */
[----:B------:R-:W-:Y:S01]  /*1440*/  CS2R R60, SRZ ;  /* 0x00000000003c7805 */ /* 0x000fe2000001ff00 */
[----:B------:R-:W-:Y:S01]  /*1450*/  CS2R R62, SRZ ;  /* 0x00000000003e7805 */ /* 0x000fe2000001ff00 */
[----:B------:R-:W-:Y:S01]  /*1460*/  P2R R210, PR, RZ, 0x1 ;  /* 0x00000001ffd27803 */ /* 0x000fe20000000000 */
[----:B------:R1:W2:Y:S01]  /*1470*/  @!P0 LDG.E.128 R56, [R64.64] ;  /* 0x0000000440388981 */ /* 0x0002a2000c1e1d00 */
[C---:B------:R-:W-:Y:S02]  /*1480*/  ISETP.GE.U32.AND.EX P0, PT, R0.reuse, RZ, PT, P2 ;  /* 0x000000ff0000720c */ /* 0x040fe40003f06120 */
[----:B------:R-:W-:Y:S01]  /*1490*/  ISETP.GE.U32.AND P2, PT, R83, 0x1230, PT ;  /* 0x000012305300780c */ /* 0x000fe20003f46070 */
[----:B0-----:R-:W-:Y:S01]  /*14a0*/  CS2R R66, SRZ ;  /* 0x0000000000427805 */ /* 0x001fe2000001ff00 */
[----:B------:R-:W-:Y:S01]  /*14b0*/  P2R R207, PR, RZ, 0x8 ;  /* 0x00000008ffcf7803 */ /* 0x000fe20000000000 */
[----:B------:R0:W2:Y:S01]  /*14c0*/  @!P3 LDG.E.128 R60, [R80.64] ;  /* 0x00000004503cb981 */ /* 0x0000a2000c1e1d00 */
[----:B------:R-:W-:Y:S01]  /*14d0*/  ISETP.GE.U32.AND.EX P3, PT, R0, RZ, PT, P2 ;  /* 0x000000ff0000720c */ /* 0x000fe20003f66120 */
[----:B-1----:R-:W-:Y:S01]  /*14e0*/  CS2R R64, SRZ ;  /* 0x0000000000407805 */ /* 0x002fe2000001ff00 */
[----:B------:R-:W-:Y:S01]  /*14f0*/  ISETP.GE.U32.AND P2, PT, R85, 0x1230, PT ;  /* 0x000012305500780c */ /* 0x000fe20003f46070 */
[----:B------:R-:W-:Y:S01]  /*1500*/  CS2R R68, SRZ ;  /* 0x0000000000447805 */ /* 0x000fe2000001ff00 */
[----:B------:R-:W-:Y:S01]  /*1510*/  CS2R R70, SRZ ;  /* 0x0000000000467805 */ /* 0x000fe2000001ff00 */
[----:B------:R-:W-:-:S02]  /*1520*/  P2R R204, PR, RZ, 0x2 ;  /* 0x00000002ffcc7803 */ /* 0x000fc40000000000 */
[----:B------:R1:W2:Y:S01]  /*1530*/  @!P1 LDG.E.128 R64, [R78.64] ;  /* 0x000000044e409981 */ /* 0x0002a2000c1e1d00 */
[C---:B------:R-:W-:Y:S02]  /*1540*/  ISETP.GE.U32.AND.EX P1, PT, R0.reuse, RZ, PT, P2 ;  /* 0x000000ff0000720c */ /* 0x040fe40003f26120 */
[----:B------:R-:W-:Y:S01]  /*1550*/  ISETP.GE.U32.AND P2, PT, R87, 0x1230, PT ;  /* 0x000012305700780c */ /* 0x000fe20003f46070 */
[----:B------:R-:W-:Y:S01]  /*1560*/  CS2R R72, SRZ ;  /* 0x0000000000487805 */ /* 0x000fe2000001ff00 */
[----:B------:R-:W-:Y:S01]  /*1570*/  CS2R R74, SRZ ;  /* 0x00000000004a7805 */ /* 0x000fe2000001ff00 */
[----:B------:R-:W-:Y:S01]  /*1580*/  P2R R201, PR, RZ, 0x1 ;  /* 0x00000001ffc97803 */ /* 0x000fe20000000000 */
[----:B------:R0:W2:Y:S01]  /*1590*/  @!P0 LDG.E.128 R68, [R76.64] ;  /* 0x000000044c448981 */ /* 0x0000a2000c1e1d00 */
[C---:B------:R-:W-:Y:S02]  /*15a0*/  ISETP.GE.U32.AND.EX P0, PT, R0.reuse, RZ, PT, P2 ;  /* 0x000000ff0000720c */ /* 0x040fe40003f06120 */
[----:B------:R-:W-:Y:S01]  /*15b0*/  ISETP.GE.U32.AND P2, PT, R99, 0x1230, PT ;  /* 0x000012306300780c */ /* 0x000fe20003f46070 */
[----:B-1----:R-:W-:Y:S01]  /*15c0*/  CS2R R78, SRZ ;  /* 0x00000000004e7805 */ /* 0x002fe2000001ff00 */
[----:B------:R-:W-:Y:S01]  /*15d0*/  P2R R198, PR, RZ, 0x8 ;  /* 0x00000008ffc67803 */ /* 0x000fe20000000000 */
[----:B------:R1:W2:Y:S01]  /*15e0*/  @!P3 LDG.E.128 R72, [R92.64] ;  /* 0x000000045c48b981 */ /* 0x0002a2000c1e1d00 */
[----:B------:R-:W-:Y:S01]  /*15f0*/  ISETP.GE.U32.AND.EX P3, PT, R0, RZ, PT, P2 ;  /* 0x000000ff0000720c */ /* 0x000fe20003f66120 */
[----:B0-----:R-:W-:Y:S01]  /*1600*/  CS2R R76, SRZ ;  /* 0x00000000004c7805 */ /* 0x001fe2000001ff00 */
        /* <DEDUP_REMOVED lines=25> */
[----:B------:R1:W2:Y:S01]  /*17a0*/  @!P0 LDG.E.128 R92, [R100.64] ;  /* 0x00000004645c8981 */ /* 0x0002a2000c1e1d00 */
[----:B------:R-:W-:Y:S02]  /*17b0*/  P2R R164, PR, RZ, 0x1 ;  /* 0x00000001ffa47803 */ /* 0x000fe40000000000 */
[----:B------:R-:W-:Y:S01]  /*17c0*/  ISETP.GE.U32.AND.EX P0, PT, R0, RZ, PT, P2 ;  /* 0x000000ff0000720c */ /* 0x000fe20003f06120 */
[----:B0-----:R-:W-:Y:S01]  /*17d0*/  CS2R R104, SRZ ;  /* 0x0000000000687805 */ /* 0x001fe2000001ff00 */
[----:B------:R-:W-:Y:S01]  /*17e0*/  CS2R R106, SRZ ;  /* 0x00000000006a7805 */ /* 0x000fe2000001ff00 */
[----:B------:R-:W-:-:S02]  /*17f0*/  ISETP.GE.U32.AND P2, PT, R119, 0x1230, PT ;  /* 0x000012307700780c */ /* 0x000fc40003f46070 */
[----:B------:R-:W-:Y:S02]  /*1800*/  P2R R167, PR, RZ, 0x1 ;  /* 0x00000001ffa77803 */ /* 0x000fe40000000000 */
[----:B------:R-:W-:-:S06]  /*1810*/  P2R R223, PR, RZ, 0x20 ;  /* 0x00000020ffdf7803 */ /* 0x000fcc0000000000 */
[----:B------:R0:W2:Y:S01]  /*1820*/  @!P0 LDG.E.128 R104, [R112.64] ;  /* 0x0000000470688981 */ /* 0x0000a2000c1e1d00 */
[C---:B------:R-:W-:Y:S02]  /*1830*/  ISETP.GE.U32.AND.EX P0, PT, R0.reuse, RZ, PT, P2 ;  /* 0x000000ff0000720c */ /* 0x040fe40003f06120 */
[----:B------:R-:W-:Y:S01]  /*1840*/  ISETP.GE.U32.AND P5, PT, R121, 0x1230, PT ;  /* 0x000012307900780c */ /* 0x000fe20003fa6070 */
[----:B------:R-:W-:Y:S01]  /*1850*/  CS2R R108, SRZ ;  /* 0x00000000006c7805 */ /* 0x000fe2000001ff00 */
[----:B------:R-:W-:Y:S01]  /*1860*/  CS2R R110, SRZ ;  /* 0x00000000006e7805 */ /* 0x000fe2000001ff00 */
[----:B-1----:R-:W-:Y:S01]  /*1870*/  CS2R R100, SRZ ;  /* 0x0000000000647805 */ /* 0x002fe2000001ff00 */
[----:B------:R-:W-:Y:S01]  /*1880*/  CS2R R102, SRZ ;  /* 0x0000000000667805 */ /* 0x000fe2000001ff00 */
[----:B------:R-:W-:Y:S01]  /*1890*/  ISETP.GE.U32.AND.EX P5, PT, R0, RZ, PT, P5 ;  /* 0x000000ff0000720c */ /* 0x000fe20003fa6150 */
[----:B------:R-:W-:Y:S01]  /*18a0*/  CS2R R96, SRZ ;  /* 0x0000000000607805 */ /* 0x000fe2000001ff00 */
[----:B------:R-:W-:Y:S01]  /*18b0*/  CS2R R98, SRZ ;  /* 0x0000000000627805 */ /* 0x000fe2000001ff00 */
[----:B------:R-:W-:-:S02]  /*18c0*/  ISETP.GE.U32.AND P6, PT, R133, 0x1230, PT ;  /* 0x000012308500780c */ /* 0x000fc40003fc6070 */
[----:B------:R-:W-:Y:S01]  /*18d0*/  P2R R168, PR, RZ, 0x1 ;  /* 0x00000001ffa87803 */ /* 0x000fe20000000000 */
[----:B------:R1:W2:Y:S01]  /*18e0*/  @!P0 LDG.E.128 R108, [R128.64] ;  /* 0x00000004806c8981 */ /* 0x0002a2000c1e1d00 */
[----:B------:R-:W-:Y:S01]  /*18f0*/  ISETP.GE.U32.AND.EX P0, PT, R0, RZ, PT, P6 ;  /* 0x000000ff0000720c */ /* 0x000fe20003f06160 */
[----:B0-----:R-:W-:Y:S01]  /*1900*/  CS2R R112, SRZ ;  /* 0x0000000000707805 */ /* 0x001fe2000001ff00 */
[----:B------:R-:W-:Y:S01]  /*1910*/  P2R R165, PR, RZ, 0x8 ;  /* 0x00000008ffa57803 */ /* 0x000fe20000000000 */
[----:B------:R0:W2:Y:S01]  /*1920*/  @!P1 LDG.E.128 R100, [R114.64] ;  /* 0x0000000472649981 */ /* 0x0000a2000c1e1d00 */
[----:B------:R-:W-:-:S03]  /*1930*/  ISETP.GE.U32.AND P4, PT, R123, 0x1230, PT ;  /* 0x000012307b00780c */ /* 0x000fc60003f86070 */
[----:B------:R1:W2:Y:S01]  /*1940*/  @!P3 LDG.E.128 R96, [R116.64] ;  /* 0x000000047460b981 */ /* 0x0002a2000c1e1d00 */
[----:B------:R-:W-:Y:S02]  /*1950*/  ISETP.GE.U32.AND P3, PT, R169, 0x1230, PT ;  /* 0x00001230a900780c */ /* 0x000fe40003f66070 */
[----:B------:R-:W-:Y:S01]  /*1960*/  ISETP.GE.U32.AND P6, PT, R135, 0x1230, PT ;  /* 0x000012308700780c */ /* 0x000fe20003fc6070 */
[----:B0-----:R-:W-:Y:S01]  /*1970*/  CS2R R114, SRZ ;  /* 0x0000000000727805 */ /* 0x001fe2000001ff00 */
[C---:B------:R-:W-:Y:S01]  /*1980*/  ISETP.GE.U32.AND.EX P4, PT, R0.reuse, RZ, PT, P4 ;  /* 0x000000ff0000720c */ /* 0x040fe20003f86140 */
[----:B-1----:R-:W-:Y:S01]  /*1990*/  CS2R R128, SRZ ;  /* 0x0000000000807805 */ /* 0x002fe2000001ff00 */
[----:B------:R-:W-:Y:S02]  /*19a0*/  ISETP.GE.U32.AND P2, PT, R131, 0x1230, PT ;  /* 0x000012308300780c */ /* 0x000fe40003f46070 */
[----:B------:R-:W-:Y:S01]  /*19b0*/  ISETP.GE.U32.AND.EX P3, PT, R0, RZ, PT, P3 ;  /* 0x000000ff0000720c */ /* 0x000fe20003f66130 */
[----:B------:R-:W-:Y:S01]  /*19c0*/  CS2R R130, SRZ ;  /* 0x0000000000827805 */ /* 0x000fe2000001ff00 */
[----:B------:R0:W2:Y:S01]  /*19d0*/  @!P5 LDG.E.128 R112, [R126.64] ;  /* 0x000000047e70d981 */ /* 0x0000a2000c1e1d00 */
[----:B------:R-:W-:-:S02]  /*19e0*/  P2R R142, PR, RZ, 0x20 ;  /* 0x00000020ff8e7803 */ /* 0x000fc40000000000 */
[C---:B------:R-:W-:Y:S02]  /*19f0*/  ISETP.GE.U32.AND.EX P5, PT, R0.reuse, RZ, PT, P6 ;  /* 0x000000ff0000720c */ /* 0x040fe40003fa6160 */
[----:B------:R-:W-:Y:S01]  /*1a00*/  ISETP.GE.U32.AND P6, PT, R157, 0x1230, PT ;  /* 0x000012309d00780c */ /* 0x000fe20003fc6070 */
[----:B------:R-:W-:Y:S01]  /*1a10*/  CS2R R116, SRZ ;  /* 0x0000000000747805 */ /* 0x000fe2000001ff00 */
[----:B------:R-:W-:Y:S01]  /*1a20*/  CS2R R118, SRZ ;  /* 0x0000000000767805 */ /* 0x000fe2000001ff00 */
[C---:B------:R-:W-:Y:S01]  /*1a30*/  ISETP.GE.U32.AND.EX P2, PT, R0.reuse, RZ, PT, P2 ;  /* 0x000000ff0000720c */ /* 0x040fe20003f46120 */
[----:B------:R1:W2:Y:S01]  /*1a40*/  @!P0 LDG.E.128 R128, [R138.64] ;  /* 0x000000048a808981 */ /* 0x0002a2000c1e1d00 */
[----:B------:R-:W-:Y:S01]  /*1a50*/  P2R R169, PR, RZ, 0x1 ;  /* 0x00000001ffa97803 */ /* 0x000fe20000000000 */
[----:B------:R-:W-:Y:S01]  /*1a60*/  CS2R R120, SRZ ;  /* 0x0000000000787805 */ /* 0x000fe2000001ff00 */
[----:B------:R-:W-:Y:S01]  /*1a70*/  CS2R R122, SRZ ;  /* 0x00000000007a7805 */ /* 0x000fe2000001ff00 */
[C---:B------:R-:W-:Y:S01]  /*1a80*/  ISETP.GE.U32.AND.EX P0, PT, R0.reuse, RZ, PT, P6 ;  /* 0x000000ff0000720c */ /* 0x040fe20003f06160 */
[----:B------:R1:W2:Y:S01]  /*1a90*/  @!P4 LDG.E.128 R116, [R124.64] ;  /* 0x000000047c74c981 */ /* 0x0002a2000c1e1d00 */
[----:B------:R-:W-:Y:S01]  /*1aa0*/  ISETP.GE.U32.AND P6, PT, R143, 0x1230, PT ;  /* 0x000012308f00780c */ /* 0x000fe20003fc6070 */
[----:B------:R-:W-:Y:S01]  /*1ab0*/  CS2R R132, SRZ ;  /* 0x0000000000847805 */ /* 0x000fe2000001ff00 */
[----:B------:R-:W-:Y:S01]  /*1ac0*/  P2R R166, PR, RZ, 0x2 ;  /* 0x00000002ffa67803 */ /* 0x000fe20000000000 */
[----:B------:R-:W-:Y:S01]  /*1ad0*/  CS2R R134, SRZ ;  /* 0x0000000000867805 */ /* 0x000fe2000001ff00 */
[----:B0-----:R-:W-:Y:S01]  /*1ae0*/  CS2R R126, SRZ ;  /* 0x00000000007e7805 */ /* 0x001fe2000001ff00 */
[----:B------:R0:W2:Y:S01]  /*1af0*/  @!P3 LDG.E.128 R120, [R136.64] ;  /* 0x000000048878b981 */ /* 0x0000a2000c1e1d00 */
[----:B------:R-:W-:Y:S01]  /*1b00*/  ISETP.GE.U32.AND.EX P1, PT, R0, RZ, PT, P6 ;  /* 0x000000ff0000720c */ /* 0x000fe20003f26160 */
[----:B-1----:R-:W-:Y:S01]  /*1b10*/  CS2R R138, SRZ ;  /* 0x00000000008a7805 */ /* 0x002fe2000001ff00 */
[----:B------:R-:W-:Y:S01]  /*1b20*/  CS2R R124, SRZ ;  /* 0x00000000007c7805 */ /* 0x000fe2000001ff00 */
[----:B------:R-:W-:Y:S01]  /*1b30*/  ISETP.GE.U32.AND P6, PT, R145, 0x1230, PT ;  /* 0x000012309100780c */ /* 0x000fe20003fc6070 */
[----:B------:R1:W4:Y:S01]  /*1b40*/  @!P5 LDG.E.128 R132, [R146.64] ;  /* 0x000000049284d981 */ /* 0x000322000c1e1d00 */
[----:B0-----:R-:W-:Y:S01]  /*1b50*/  CS2R R136, SRZ ;  /* 0x0000000000887805 */ /* 0x001fe2000001ff00 */
[----:B------:R-:W-:-:S02]  /*1b60*/  P2R R170, PR, RZ, 0x20 ;  /* 0x00000020ffaa7803 */ /* 0x000fc40000000000 */
[----:B------:R0:W4:Y:S01]  /*1b70*/  @!P2 LDG.E.128 R124, [R140.64] ;  /* 0x000000048c7ca981 */ /* 0x000122000c1e1d00 */
[----:B------:R-:W-:Y:S02]  /*1b80*/  ISETP.NE.AND P5, PT, R142, RZ, PT ;  /* 0x000000ff8e00720c */ /* 0x000fe40003fa5270 */
[----:B------:R-:W-:Y:S01]  /*1b90*/  P2R R171, PR, RZ, 0x1 ;  /* 0x00000001ffab7803 */ /* 0x000fe20000000000 */
[----:B------:R1:W4:Y:S01]  /*1ba0*/  @!P0 LDG.E.128 R136, [R150.64] ;  /* 0x0000000496888981 */ /* 0x000322000c1e1d00 */
[----:B------:R-:W-:Y:S01]  /*1bb0*/  CS2R R142, SRZ ;  /* 0x00000000008e7805 */ /* 0x000fe2000001ff00 */
[----:B------:R-:W-:Y:S01]  /*1bc0*/  ISETP.GE.U32.AND.EX P0, PT, R0, RZ, PT, P6 ;  /* 0x000000ff0000720c */ /* 0x000fe20003f06160 */
[----:B0-----:R-:W-:Y:S01]  /*1bd0*/  CS2R R140, SRZ ;  /* 0x00000000008c7805 */ /* 0x001fe2000001ff00 */
[----:B------:R-:W-:Y:S01]  /*1be0*/  P2R R172, PR, RZ, 0x2 ;  /* 0x00000002ffac7803 */ /* 0x000fe20000000000 */
[----:B-1----:R-:W-:-:S04]  /*1bf0*/  CS2R R146, SRZ ;  /* 0x0000000000927805 */ /* 0x002fc8000001ff00 */
[----:B------:R0:W4:Y:S01]  /*1c00*/  @!P1 LDG.E.128 R140, [R148.64] ;  /* 0x00000004948c9981 */ /* 0x000122000c1e1d00 */
[----:B------:R-:W-:Y:S02]  /*1c10*/  ISETP.NE.AND P1, PT, R144, RZ, PT ;  /* 0x000000ff9000720c */ /* 0x000fe40003f25270 */
[----:B------:R-:W-:Y:S01]  /*1c20*/  CS2R R144, SRZ ;  /* 0x0000000000907805 */ /* 0x000fe2000001ff00 */
[----:B------:R-:W-:Y:S01]  /*1c30*/  ISETP.GE.U32.AND P6, PT, R155, 0x1230, PT ;  /* 0x000012309b00780c */ /* 0x000fe20003fc6070 */
[-C--:B------:R-:W-:Y:S01]  /*1c40*/  FMUL R158, R158, R163.reuse ;  /* 0x000000a39e9e7220 */ /* 0x080fe20000400000 */
[----:B------:R-:W-:Y:S01]  /*1c50*/  P2R R173, PR, RZ, 0x1 ;  /* 0x00000001ffad7803 */ /* 0x000fe20000000000 */
[-C--:B------:R-:W-:Y:S02]  /*1c60*/  FMUL R151, R236, R163.reuse ;  /* 0x000000a3ec977220 */ /* 0x080fe40000400000 */
[----:B------:R1:W4:Y:S01]  /*1c70*/  @!P0 LDG.E.128 R144, [R152.64] ;  /* 0x0000000498908981 */ /* 0x000322000c1e1d00 */
[----:B------:R-:W-:Y:S01]  /*1c80*/  ISETP.GE.U32.AND.EX P0, PT, R0, RZ, PT, P6 ;  /* 0x000000ff0000720c */ /* 0x000fe20003f06160 */
[-C--:B------:R-:W-:Y:S01]  /*1c90*/  FMUL R150, R156, R163.reuse ;  /* 0x000000a39c967220 */ /* 0x080fe20000400000 */
[----:B------:R-:W-:Y:S01]  /*1ca0*/  FMUL R175, R234, R163 ;  /* 0x000000a3eaaf7220 */ /* 0x000fe20000400000 */
[----:B------:R-:W-:Y:S01]  /*1cb0*/  F2FP.PACK_AB R156, R151, R158 ;  /* 0x0000009e979c723e */ /* 0x000fe200000000ff */
[----:B0-----:R-:W-:-:S03]  /*1cc0*/  CS2R R148, SRZ ;  /* 0x0000000000947805 */ /* 0x001fc6000001ff00 */
[----:B------:R-:W-:Y:S02]  /*1cd0*/  F2FP.PACK_AB R158, R175, R150 ;  /* 0x00000096af9e723e */ /* 0x000fe400000000ff */
[----:B------:R-:W-:Y:S01]  /*1ce0*/  CS2R R150, SRZ ;  /* 0x0000000000967805 */ /* 0x000fe2000001ff00 */
[----:B------:R-:W-:Y:S01]  /*1cf0*/  FMUL R157, R174, R163 ;  /* 0x000000a3ae9d7220 */ /* 0x000fe20000400000 */
[----:B------:R-:W-:-:S04]  /*1d00*/  P2R R174, PR, RZ, 0x1 ;  /* 0x00000001ffae7803 */ /* 0x000fc80000000000 */
[----:B------:R0:W4:Y:S01]  /*1d10*/  @!P0 LDG.E.128 R148, [R188.64] ;  /* 0x00000004bc948981 */ /* 0x000122000c1e1d00 */
[----:B------:R-:W-:Y:S02]  /*1d20*/  ISETP.NE.AND P0, PT, R227, RZ, PT ;  /* 0x000000ffe300720c */ /* 0x000fe40003f05270 */
[----:B------:R-:W-:Y:S01]  /*1d30*/  ISETP.GE.U32.AND P6, PT, R159, 0x1230, PT ;  /* 0x000012309f00780c */ /* 0x000fe20003fc6070 */
[----:B------:R-:W-:-:S03]  /*1d40*/  FMUL R159, R230, R163 ;  /* 0x000000a3e69f7220 */ /* 0x000fc60000400000 */
[----:B------:R-:W-:Y:S01]  /*1d50*/  ISETP.GE.U32.AND.EX P6, PT, R0, RZ, PT, P6 ;  /* 0x000000ff0000720c */ /* 0x000fe20003fc6160 */
[-C--:B------:R-:W-:Y:S01]  /*1d60*/  FMUL R232, R232, R163.reuse ;  /* 0x000000a3e8e87220 */ /* 0x080fe20000400000 */
[----:B------:R-:W-:Y:S01]  /*1d70*/  FMUL R230, R154, R163 ;  /* 0x000000a39ae67220 */ /* 0x000fe20000400000 */
[--C-:B---3--:R-:W-:Y:S02]  /*1d80*/  HADD2.F32 R229, -RZ, R32.reuse.H1_H1 ;  /* 0x30000020ffe57230 */ /* 0x108fe40000004100 */
[----:B------:R-:W-:-:S03]  /*1d90*/  HADD2.F32 R227, -RZ, R32.H0_H0 ;  /* 0x20000020ffe37230 */ /* 0x000fc60000004100 */
[----:B------:R-:W-:Y:S01]  /*1da0*/  FMUL R32, R229, R229 ;  /* 0x000000e5e5207220 */ /* 0x000fe20000400000 */
[----:B------:R-:W-:-:S03]  /*1db0*/  HADD2.F32 R231, -RZ, R33.H0_H0 ;  /* 0x20000021ffe77230 */ /* 0x000fc60000004100 */
[----:B------:R-:W-:Y:S01]  /*1dc0*/  FFMA R32, R227, R227, R32 ;  /* 0x000000e3e3207223 */ /* 0x000fe20000000020 */
[----:B------:R-:W-:-:S03]  /*1dd0*/  HADD2.F32 R33, -RZ, R33.H1_H1 ;  /* 0x30000021ff217230 */ /* 0x000fc60000004100 */
[----:B------:R-:W-:Y:S01]  /*1de0*/  FFMA R32, R231, R231, R32 ;  /* 0x000000e7e7207223 */ /* 0x000fe20000000020 */
[----:B-1----:R-:W-:Y:S01]  /*1df0*/  CS2R R152, SRZ ;  /* 0x0000000000987805 */ /* 0x002fe2000001ff00 */
[----:B------:R-:W-:Y:S01]  /*1e00*/  CS2R R154, SRZ ;  /* 0x00000000009a7805 */ /* 0x000fe2000001ff00 */
[--C-:B------:R-:W-:Y:S01]  /*1e10*/  HADD2.F32 R233, -RZ, R34.reuse.H0_H0 ;  /* 0x20000022ffe97230 */ /* 0x100fe20000004100 */
[----:B------:R-:W-:Y:S01]  /*1e20*/  FFMA R32, R33, R33, R32 ;  /* 0x0000002121207223 */ /* 0x000fe20000000020 */
[----:B------:R-:W-:Y:S02]  /*1e30*/  F2FP.PACK_AB R157, R232, R157 ;  /* 0x0000009de89d723e */ /* 0x000fe400000000ff */
[----:B------:R-:W-:Y:S01]  /*1e40*/  F2FP.PACK_AB R159, R230, R159 ;  /* 0x0000009fe69f723e */ /* 0x000fe200000000ff */
[----:B0-----:R-:W-:Y:S01]  /*1e50*/  HADD2.F32 R189, -RZ, R34.H1_H1 ;  /* 0x30000022ffbd7230 */ /* 0x001fe20000004100 */
[----:B------:R-:W-:Y:S01]  /*1e60*/  FFMA R32, R233, R233, R32 ;  /* 0x000000e9e9207223 */ /* 0x000fe20000000020 */
[----:B------:R0:W3:Y:S04]  /*1e70*/  @!P6 LDG.E.128 R152, [R190.64] ;  /* 0x00000004be98e981 */ /* 0x0000e8000c1e1d00 */
[----:B------:R1:W-:Y:S01]  /*1e80*/  @!P0 STG.E.128 [R192.64], R156 ;  /* 0x0000009cc0008986 */ /* 0x0003e2000c101d04 */
[----:B------:R-:W-:Y:S01]  /*1e90*/  FFMA R32, R189, R189, R32 ;  /* 0x000000bdbd207223 */ /* 0x000fe20000000020 */
[----:B-1----:R-:W-:-:S02]  /*1ea0*/  HADD2.F32 R157, -RZ, R35.H0_H0 ;  /* 0x20000023ff9d7230 */ /* 0x002fc40000004100 */
[----:B------:R-:W-:-:S03]  /*1eb0*/  HADD2.F32 R35, -RZ, R35.H1_H1 ;  /* 0x30000023ff237230 */ /* 0x000fc60000004100 */
[----:B------:R-:W-:-:S04]  /*1ec0*/  FFMA R32, R157, R157, R32 ;  /* 0x0000009d9d207223 */ /* 0x000fc80000000020 */
[----:B------:R-:W-:-:S05]  /*1ed0*/  FFMA R32, R35, R35, R32 ;  /* 0x0000002323207223 */ /* 0x000fca0000000020 */
[----:B------:R-:W1:Y:S02]  /*1ee0*/  SHFL.BFLY PT, R159, R32, 0x8, 0x1f ;  /* 0x0d001f00209f7f89 */ /* 0x000e6400000e0000 */
[----:B-1----:R-:W-:-:S05]  /*1ef0*/  FADD R159, R32, R159 ;  /* 0x0000009f209f7221 */ /* 0x002fca0000000000 */
[----:B------:R-:W1:Y:S02]  /*1f00*/  SHFL.BFLY PT, R34, R159, 0x4, 0x1f ;  /* 0x0c801f009f227f89 */ /* 0x000e6400000e0000 */
[----:B-1----:R-:W-:-:S05]  /*1f10*/  FADD R34, R159, R34 ;  /* 0x000000229f227221 */ /* 0x002fca0000000000 */
[----:B0-----:R-:W0:Y:S02]  /*1f20*/  SHFL.BFLY PT, R191, R34, 0x2, 0x1f ;  /* 0x0c401f0022bf7f89 */ /* 0x001e2400000e0000 */
[----:B0-----:R-:W-:-:S05]  /*1f30*/  FADD R191, R34, R191 ;  /* 0x000000bf22bf7221 */ /* 0x001fca0000000000 */
[----:B------:R-:W0:Y:S01]  /*1f40*/  SHFL.BFLY PT, R156, R191, 0x1, 0x1f ;  /* 0x0c201f00bf9c7f89 */ /* 0x000e2200000e0000 */
[----:B------:R-:W-:Y:S01]  /*1f50*/  P2R R175, PR, RZ, 0x40 ;  /* 0x00000040ffaf7803 */ /* 0x000fe20000000000 */
[----:B0-----:R-:W-:-:S04]  /*1f60*/  FADD R156, R191, R156 ;  /* 0x0000009cbf9c7221 */ /* 0x001fc80000000000 */
[----:B------:R-:W-:-:S04]  /*1f70*/  FADD R188, R156, c[0x0][0x178] ;  /* 0x00005e009cbc7621 */ /* 0x000fc80000000000 */
[----:B------:R-:W0:Y:S02]  /*1f80*/  MUFU.SQRT R190, R188 ;  /* 0x000000bc00be7308 */ /* 0x000e240000002000 */
[C---:B0-----:R-:W-:Y:S02]  /*1f90*/  FSETP.GT.AND P6, PT, R190.reuse, 8.50705917302346158658e+37, PT ;  /* 0x7e800000be00780b */ /* 0x041fe40003fc4000 */
[----:B------:R-:W-:-:S11]  /*1fa0*/  FSETP.GEU.AND P0, PT, R190, 1.175494350822287508e-38, PT ;  /* 0x00800000be00780b */ /* 0x000fd60003f0e000 */
[----:B------:R-:W-:-:S04]  /*1fb0*/  @P6 FMUL R190, R190, 0.25 ;  /* 0x3e800000bebe6820 */ /* 0x000fc80000400000 */
[----:B------:R-:W-:-:S04]  /*1fc0*/  @!P0 FMUL R190, R190, 16777216 ;  /* 0x4b800000bebe8820 */ /* 0x000fc80000400000 */
[----:B------:R2:W0:Y:S01]  /*1fd0*/  MUFU.RCP R156, R190 ;  /* 0x000000be009c7308 */ /* 0x0004220000001000 */
[----:B------:R-:W-:-:S05]  /*1fe0*/  FSEL R193, R12, 1, P6 ;  /* 0x3f8000000cc17808 */ /* 0x000fca0003000000 */
[----:B------:R-:W-:Y:S01]  /*1ff0*/  @!P0 FMUL R193, R193, 16777216 ;  /* 0x4b800000c1c18820 */ /* 0x000fe20000400000 */
[----:B------:R-:W-:Y:S01]  /*2000*/  IADD3 R158, P6, R228, c[0x0][0x168], RZ ;  /* 0x00005a00e49e7a10 */ /* 0x000fe20007fde0ff */
[----:B--2---:R-:W-:Y:S02]  /*2010*/  HADD2.F32 R190, -RZ, R36.H1_H1 ;  /* 0x30000024ffbe7230 */ /* 0x004fe40000004100 */
[----:B0-----:R-:W-:-:S04]  /*2020*/  FMUL R156, R156, R193 ;  /* 0x000000c19c9c7220 */ /* 0x001fc80000400000 */
[-C--:B------:R-:W-:Y:S01]  /*2030*/  FMUL R231, R231, R156.reuse ;  /* 0x0000009ce7e77220 */ /* 0x080fe20000400000 */
[-C--:B------:R-:W-:Y:S01]  /*2040*/  FMUL R34, R33, R156.reuse ;  /* 0x0000009c21227220 */ /* 0x080fe20000400000 */
[-C--:B------:R-:W-:Y:S01]  /*2050*/  FMUL R233, R233, R156.reuse ;  /* 0x0000009ce9e97220 */ /* 0x080fe20000400000 */
[-C--:B------:R-:W-:Y:S01]  /*2060*/  FMUL R188, R189, R156.reuse ;  /* 0x0000009cbdbc7220 */ /* 0x080fe20000400000 */
[-C--:B------:R-:W-:Y:S01]  /*2070*/  FMUL R157, R157, R156.reuse ;  /* 0x0000009c9d9d7220 */ /* 0x080fe20000400000 */
[----:B------:R-:W-:Y:S01]  /*2080*/  FMUL R192, R35, R156 ;  /* 0x0000009c23c07220 */ /* 0x000fe20000400000 */
[----:B------:R-:W-:Y:S02]  /*2090*/  F2FP.PACK_AB R33, R34, R231 ;  /* 0x000000e72221723e */ /* 0x000fe400000000ff */
[----:B------:R-:W-:Y:S01]  /*20a0*/  F2FP.PACK_AB R34, R188, R233 ;  /* 0x000000e9bc22723e */ /* 0x000fe200000000ff */
[----:B------:R-:W-:Y:S01]  /*20b0*/  HADD2.F32 R188, -RZ, R36.H0_H0 ;  /* 0x20000024ffbc7230 */ /* 0x000fe20000004100 */
[----:B------:R-:W-:Y:S01]  /*20c0*/  F2FP.PACK_AB R35, R192, R157 ;  /* 0x0000009dc023723e */ /* 0x000fe200000000ff */
[----:B------:R-:W-:Y:S01]  /*20d0*/  FMUL R157, R190, R190 ;  /* 0x000000bebe9d7220 */ /* 0x000fe20000400000 */
[----:B------:R-:W-:-:S02]  /*20e0*/  IADD3.X R159, R225, c[0x0][0x16c], RZ, P6, !PT ;  /* 0x00005b00e19f7a10 */ /* 0x000fc400037fe4ff */
[----:B------:R-:W-:Y:S01]  /*20f0*/  ISETP.NE.AND P6, PT, R226, RZ, PT ;  /* 0x000000ffe200720c */ /* 0x000fe20003fc5270 */
[--C-:B------:R-:W-:Y:S01]  /*2100*/  HADD2.F32 R226, -RZ, R37.reuse.H0_H0 ;  /* 0x20000025ffe27230 */ /* 0x100fe20000004100 */
[----:B------:R-:W-:Y:S01]  /*2110*/  FFMA R157, R188, R188, R157 ;  /* 0x000000bcbc9d7223 */ /* 0x000fe2000000009d */
[----:B------:R-:W-:Y:S01]  /*2120*/  HADD2.F32 R192, -RZ, R37.H1_H1 ;  /* 0x30000025ffc07230 */ /* 0x000fe20000004100 */
[-C--:B------:R-:W-:Y:S01]  /*2130*/  FMUL R32, R227, R156.reuse ;  /* 0x0000009ce3207220 */ /* 0x080fe20000400000 */
[----:B------:R-:W-:Y:S01]  /*2140*/  FMUL R229, R229, R156 ;  /* 0x0000009ce5e57220 */ /* 0x000fe20000400000 */
[----:B------:R-:W-:Y:S01]  /*2150*/  FFMA R157, R226, R226, R157 ;  /* 0x000000e2e29d7223 */ /* 0x000fe2000000009d */
[----:B------:R-:W-:-:S03]  /*2160*/  HADD2.F32 R228, -RZ, R38.H0_H0 ;  /* 0x20000026ffe47230 */ /* 0x000fc60000004100 */
[----:B------:R-:W-:Y:S01]  /*2170*/  FFMA R157, R192, R192, R157 ;  /* 0x000000c0c09d7223 */ /* 0x000fe2000000009d */
[----:B------:R-:W-:Y:S01]  /*2180*/  F2FP.PACK_AB R32, R229, R32 ;  /* 0x00000020e520723e */ /* 0x000fe200000000ff */
[----:B------:R-:W-:Y:S02]  /*2190*/  HADD2.F32 R38, -RZ, R38.H1_H1 ;  /* 0x30000026ff267230 */ /* 0x000fe40000004100 */
[----:B------:R-:W-:Y:S02]  /*21a0*/  FFMA R157, R228, R228, R157 ;  /* 0x000000e4e49d7223 */ /* 0x000fe4000000009d */
[----:B------:R0:W-:Y:S02]  /*21b0*/  @!P6 STG.E.128 [R186.64], R32 ;  /* 0x00000020ba00e986 */ /* 0x0001e4000c101d04 */
[----:B------:R-:W-:Y:S01]  /*21c0*/  FFMA R157, R38, R38, R157 ;  /* 0x00000026269d7223 */ /* 0x000fe2000000009d */
[--C-:B0-----:R-:W-:Y:S02]  /*21d0*/  HADD2.F32 R34, -RZ, R39.reuse.H0_H0 ;  /* 0x20000027ff227230 */ /* 0x101fe40000004100 */
[----:B------:R-:W-:-:S03]  /*21e0*/  HADD2.F32 R32, -RZ, R39.H1_H1 ;  /* 0x30000027ff207230 */ /* 0x000fc60000004100 */
[----:B------:R-:W-:-:S04]  /*21f0*/  FFMA R157, R34, R34, R157 ;  /* 0x00000022229d7223 */ /* 0x000fc8000000009d */
[----:B------:R-:W-:-:S05]  /*2200*/  FFMA R157, R32, R32, R157 ;  /* 0x00000020209d7223 */ /* 0x000fca000000009d */
[----:B------:R-:W0:Y:S02]  /*2210*/  SHFL.BFLY PT, R36, R157, 0x8, 0x1f ;  /* 0x0d001f009d247f89 */ /* 0x000e2400000e0000 */
[----:B0-----:R-:W-:-:S05]  /*2220*/  FADD R36, R157, R36 ;  /* 0x000000249d247221 */ /* 0x001fca0000000000 */
[----:B------:R-:W0:Y:S02]  /*2230*/  SHFL.BFLY PT, R33, R36, 0x4, 0x1f ;  /* 0x0c801f0024217f89 */ /* 0x000e2400000e0000 */
[----:B0-----:R-:W-:-:S05]  /*2240*/  FADD R33, R36, R33 ;  /* 0x0000002124217221 */ /* 0x001fca0000000000 */
[----:B------:R-:W0:Y:S02]  /*2250*/  SHFL.BFLY PT, R186, R33, 0x2, 0x1f ;  /* 0x0c401f0021ba7f89 */ /* 0x000e2400000e0000 */
[----:B0-----:R-:W-:-:S05]  /*2260*/  FADD R186, R33, R186 ;  /* 0x000000ba21ba7221 */ /* 0x001fca0000000000 */
[----:B------:R-:W0:Y:S02]  /*2270*/  SHFL.BFLY PT, R35, R186, 0x1, 0x1f ;  /* 0x0c201f00ba237f89 */ /* 0x000e2400000e0000 */
[----:B0-----:R-:W-:-:S04]  /*2280*/  FADD R35, R186, R35 ;  /* 0x00000023ba237221 */ /* 0x001fc80000000000 */
[----:B------:R-:W-:-:S04]  /*2290*/  FADD R35, R35, c[0x0][0x178] ;  /* 0x00005e0023237621 */ /* 0x000fc80000000000 */
[----:B------:R-:W0:Y:S02]  /*22a0*/  MUFU.SQRT R39, R35 ;  /* 0x0000002300277308 */ /* 0x000e240000002000 */
[C---:B0-----:R-:W-:Y:S02]  /*22b0*/  FSETP.GT.AND P6, PT, R39.reuse, 8.50705917302346158658e+37, PT ;  /* 0x7e8000002700780b */ /* 0x041fe40003fc4000 */
[----:B------:R-:W-:-:S11]  /*22c0*/  FSETP.GEU.AND P0, PT, R39, 1.175494350822287508e-38, PT ;  /* 0x008000002700780b */ /* 0x000fd60003f0e000 */
[----:B------:R-:W-:-:S04]  /*22d0*/  @P6 FMUL R39, R39, 0.25 ;  /* 0x3e80000027276820 */ /* 0x000fc80000400000 */
[----:B------:R-:W-:-:S04]  /*22e0*/  @!P0 FMUL R39, R39, 16777216 ;  /* 0x4b80000027278820 */ /* 0x000fc80000400000 */
[----:B------:R-:W0:Y:S01]  /*22f0*/  MUFU.RCP R157, R39 ;  /* 0x00000027009d7308 */ /* 0x000e220000001000 */
[----:B------:R-:W-:-:S05]  /*2300*/  FSEL R230, R12, 1, P6 ;  /* 0x3f8000000ce67808 */ /* 0x000fca0003000000 */
[----:B------:R-:W-:-:S04]  /*2310*/  @!P0 FMUL R230, R230, 16777216 ;  /* 0x4b800000e6e68820 */ /* 0x000fc80000400000 */
[----:B0-----:R-:W-:-:S04]  /*2320*/  FMUL R157, R157, R230 ;  /* 0x000000e69d9d7220 */ /* 0x001fc80000400000 */
[-C--:B------:R-:W-:Y:S01]  /*2330*/  FMUL R188, R188, R157.reuse ;  /* 0x0000009dbcbc7220 */ /* 0x080fe20000400000 */
[-C--:B------:R-:W-:Y:S01]  /*2340*/  FMUL R33, R190, R157.reuse ;  /* 0x0000009dbe217220 */ /* 0x080fe20000400000 */
[-C--:B------:R-:W-:Y:S01]  /*2350*/  FMUL R226, R226, R157.reuse ;  /* 0x0000009de2e27220 */ /* 0x080fe20000400000 */
[-C--:B------:R-:W-:Y:S01]  /*2360*/  FMUL R35, R192, R157.reuse ;  /* 0x0000009dc0237220 */ /* 0x080fe20000400000 */
[-C--:B------:R-:W-:Y:S01]  /*2370*/  FMUL R187, R38, R157.reuse ;  /* 0x0000009d26bb7220 */ /* 0x080fe20000400000 */
[-C--:B------:R-:W-:Y:S01]  /*2380*/  FMUL R38, R34, R157.reuse ;  /* 0x0000009d22267220 */ /* 0x080fe20000400000 */
[-C--:B------:R-:W-:Y:S01]  /*2390*/  FMUL R189, R32, R157.reuse ;  /* 0x0000009d20bd7220 */ /* 0x080fe20000400000 */
[----:B------:R-:W-:Y:S01]  /*23a0*/  F2FP.PACK_AB R32, R33, R188 ;  /* 0x000000bc2120723e */ /* 0x000fe200000000ff */
[----:B------:R-:W-:Y:S01]  /*23b0*/  FMUL R228, R228, R157 ;  /* 0x0000009de4e47220 */ /* 0x000fe20000400000 */
[----:B------:R-:W-:Y:S02]  /*23c0*/  F2FP.PACK_AB R33, R35, R226 ;  /* 0x000000e22321723e */ /* 0x000fe400000000ff */
[----:B------:R-:W-:Y:S01]  /*23d0*/  F2FP.PACK_AB R35, R189, R38 ;  /* 0x00000026bd23723e */ /* 0x000fe200000000ff */
[--C-:B------:R-:W-:Y:S01]  /*23e0*/  HADD2.F32 R189, -RZ, R40.reuse.H1_H1 ;  /* 0x30000028ffbd7230 */ /* 0x100fe20000004100 */
[----:B------:R-:W-:Y:S01]  /*23f0*/  F2FP.PACK_AB R34, R187, R228 ;  /* 0x000000e4bb22723e */ /* 0x000fe200000000ff */
[----:B------:R-:W-:Y:S01]  /*2400*/  HADD2.F32 R187, -RZ, R40.H0_H0 ;  /* 0x20000028ffbb7230 */ /* 0x000fe20000004100 */
[----:B------:R-:W-:-:S02]  /*2410*/  IADD3 R36, P6, R224, c[0x0][0x168], RZ ;  /* 0x00005a00e0247a10 */ /* 0x000fc40007fde0ff */
[----:B------:R-:W-:Y:S01]  /*2420*/  FMUL R38, R189, R189 ;  /* 0x000000bdbd267220 */ /* 0x000fe20000400000 */
[--C-:B------:R-:W-:Y:S01]  /*2430*/  HADD2.F32 R191, -RZ, R41.reuse.H0_H0 ;  /* 0x20000029ffbf7230 */ /* 0x100fe20000004100 */
[----:B------:R-:W-:Y:S02]  /*2440*/  IADD3.X R37, R222, c[0x0][0x16c], RZ, P6, !PT ;  /* 0x00005b00de257a10 */ /* 0x000fe400037fe4ff */
[----:B------:R-:W-:Y:S01]  /*2450*/  FFMA R38, R187, R187, R38 ;  /* 0x000000bbbb267223 */ /* 0x000fe20000000026 */
[----:B------:R-:W-:Y:S01]  /*2460*/  ISETP.NE.AND P6, PT, R223, RZ, PT ;  /* 0x000000ffdf00720c */ /* 0x000fe20003fc5270 */
[----:B------:R-:W-:Y:S02]  /*2470*/  HADD2.F32 R41, -RZ, R41.H1_H1 ;  /* 0x30000029ff297230 */ /* 0x000fe40000004100 */
[----:B------:R-:W-:Y:S01]  /*2480*/  FFMA R38, R191, R191, R38 ;  /* 0x000000bfbf267223 */ /* 0x000fe20000000026 */
[----:B------:R-:W-:-:S03]  /*2490*/  HADD2.F32 R223, -RZ, R42.H0_H0 ;  /* 0x2000002affdf7230 */ /* 0x000fc60000004100 */
[----:B------:R-:W-:Y:S01]  /*24a0*/  FFMA R38, R41, R41, R38 ;  /* 0x0000002929267223 */ /* 0x000fe20000000026 */
[----:B------:R-:W-:-:S03]  /*24b0*/  HADD2.F32 R193, -RZ, R42.H1_H1 ;  /* 0x3000002affc17230 */ /* 0x000fc60000004100 */
        /* <DEDUP_REMOVED lines=29> */
[-C--:B------:R-:W-:Y:S02]  /*2690*/  FMUL R35, R33, R40.reuse ;  /* 0x0000002821237220 */ /* 0x080fe40000400000 */
[----:B------:R-:W-:Y:S02]  /*26a0*/  F2FP.PACK_AB R33, R34, R191 ;  /* 0x000000bf2221723e */ /* 0x000fe400000000ff */
[----:B------:R-:W-:Y:S01]  /*26b0*/  F2FP.PACK_AB R34, R42, R223 ;  /* 0x000000df2a22723e */ /* 0x000fe200000000ff */
[--C-:B----4-:R-:W-:Y:S01]  /*26c0*/  HADD2.F32 R42, -RZ, R44.reuse.H1_H1 ;  /* 0x3000002cff2a7230 */ /* 0x110fe20000004100 */
[----:B------:R-:W-:Y:S01]  /*26d0*/  FMUL R186, R43, R40 ;  /* 0x000000282bba7220 */ /* 0x000fe20000400000 */
[----:B------:R-:W-:-:S03]  /*26e0*/  HADD2.F32 R44, -RZ, R44.H0_H0 ;  /* 0x2000002cff2c7230 */ /* 0x000fc60000004100 */
[----:B------:R-:W-:Y:S01]  /*26f0*/  FMUL R41, R42, R42 ;  /* 0x0000002a2a297220 */ /* 0x000fe20000400000 */
[----:B------:R-:W-:Y:S01]  /*2700*/  F2FP.PACK_AB R35, R186, R35 ;  /* 0x00000023ba23723e */ /* 0x000fe200000000ff */
[--C-:B------:R-:W-:Y:S02]  /*2710*/  HADD2.F32 R186, -RZ, R45.reuse.H0_H0 ;  /* 0x2000002dffba7230 */ /* 0x100fe40000004100 */
        /* <DEDUP_REMOVED lines=41> */
[----:B------:R-:W-:Y:S01]  /*29b0*/  FMUL R47, R32, R41 ;  /* 0x00000029202f7220 */ /* 0x000fe20000400000 */
[----:B------:R-:W-:Y:S01]  /*29c0*/  F2FP.PACK_AB R34, R45, R188 ;  /* 0x000000bc2d22723e */ /* 0x000fe200000000ff */
[--C-:B------:R-:W-:Y:S01]  /*29d0*/  HADD2.F32 R45, -RZ, R48.reuse.H1_H1 ;  /* 0x30000030ff2d7230 */ /* 0x100fe20000004100 */
[----:B------:R-:W-:Y:S01]  /*29e0*/  F2FP.PACK_AB R32, R33, R44 ;  /* 0x0000002c2120723e */ /* 0x000fe200000000ff */
[----:B------:R-:W-:Y:S01]  /*29f0*/  HADD2.F32 R43, -RZ, R48.H0_H0 ;  /* 0x20000030ff2b7230 */ /* 0x000fe20000004100 */
[----:B------:R-:W-:-:S02]  /*2a00*/  F2FP.PACK_AB R33, R35, R186 ;  /* 0x000000ba2321723e */ /* 0x000fc400000000ff */
[----:B------:R-:W-:Y:S01]  /*2a10*/  F2FP.PACK_AB R35, R47, R42 ;  /* 0x0000002a2f23723e */ /* 0x000fe200000000ff */
[----:B------:R-:W-:Y:S01]  /*2a20*/  FMUL R42, R45, R45 ;  /* 0x0000002d2d2a7220 */ /* 0x000fe20000400000 */
[----:B------:R-:W-:Y:S01]  /*2a30*/  IADD3 R38, P6, R221, c[0x0][0x168], RZ ;  /* 0x00005a00dd267a10 */ /* 0x000fe20007fde0ff */
[--C-:B------:R-:W-:Y:S02]  /*2a40*/  HADD2.F32 R47, -RZ, R49.reuse.H0_H0 ;  /* 0x20000031ff2f7230 */ /* 0x100fe40000004100 */
[----:B------:R-:W-:Y:S01]  /*2a50*/  FFMA R42, R43, R43, R42 ;  /* 0x0000002b2b2a7223 */ /* 0x000fe2000000002a */
[----:B------:R-:W-:Y:S02]  /*2a60*/  IADD3.X R39, R219, c[0x0][0x16c], RZ, P6, !PT ;  /* 0x00005b00db277a10 */ /* 0x000fe400037fe4ff */
[----:B------:R-:W-:Y:S01]  /*2a70*/  ISETP.NE.AND P6, PT, R220, RZ, PT ;  /* 0x000000ffdc00720c */ /* 0x000fe20003fc5270 */
[----:B------:R-:W-:Y:S01]  /*2a80*/  HADD2.F32 R49, -RZ, R49.H1_H1 ;  /* 0x30000031ff317230 */ /* 0x000fe20000004100 */
[----:B------:R-:W-:Y:S01]  /*2a90*/  FFMA R42, R47, R47, R42 ;  /* 0x0000002f2f2a7223 */ /* 0x000fe2000000002a */
[----:B------:R-:W-:-:S03]  /*2aa0*/  HADD2.F32 R187, -RZ, R50.H0_H0 ;  /* 0x20000032ffbb7230 */ /* 0x000fc60000004100 */
[----:B------:R-:W-:Y:S01]  /*2ab0*/  FFMA R42, R49, R49, R42 ;  /* 0x00000031312a7223 */ /* 0x000fe2000000002a */
[----:B------:R-:W-:-:S03]  /*2ac0*/  HADD2.F32 R159, -RZ, R50.H1_H1 ;  /* 0x30000032ff9f7230 */ /* 0x000fc60000004100 */
[----:B------:R-:W-:-:S03]  /*2ad0*/  FFMA R42, R187, R187, R42 ;  /* 0x000000bbbb2a7223 */ /* 0x000fc6000000002a */
[----:B------:R0:W-:Y:S01]  /*2ae0*/  @!P6 STG.E.128 [R38.64], R32 ;  /* 0x000000202600e986 */ /* 0x0001e2000c101d04 */
        /* <DEDUP_REMOVED lines=11> */
[----:B------:R-:W0:Y:S01]  /*2ba0*/  SHFL.BFLY PT, R34, R39, 0x1, 0x1f ;  /* 0x0c201f0027227f89 */ /* 0x000e2200000e0000 */
[----:B------:R-:W-:Y:S01]  /*2bb0*/  IADD3 R36, P1, R217, c[0x0][0x168], RZ ;  /* 0x00005a00d9247a10 */ /* 0x000fe20007f3e0ff */
[----:B0-----:R-:W-:-:S04]  /*2bc0*/  FADD R34, R39, R34 ;  /* 0x0000002227227221 */ /* 0x001fc80000000000 */
[----:B------:R-:W-:-:S04]  /*2bd0*/  FADD R34, R34, c[0x0][0x178] ;  /* 0x00005e0022227621 */ /* 0x000fc80000000000 */
[----:B------:R-:W0:Y:S01]  /*2be0*/  MUFU.SQRT R44, R34 ;  /* 0x00000022002c7308 */ /* 0x000e220000002000 */
[----:B------:R-:W-:Y:S02]  /*2bf0*/  IADD3.X R37, R218, c[0x0][0x16c], RZ, P1, !PT ;  /* 0x00005b00da257a10 */ /* 0x000fe40000ffe4ff */
        /* <DEDUP_REMOVED lines=15> */
[--C-:B-----5:R-:W-:Y:S01]  /*2cf0*/  HADD2.F32 R42, -RZ, R52.reuse.H1_H1 ;  /* 0x30000034ff2a7230 */ /* 0x120fe20000004100 */
[----:B------:R-:W-:Y:S01]  /*2d00*/  FMUL R46, R51, R38 ;  /* 0x00000026332e7220 */ /* 0x000fe20000400000 */
[----:B------:R-:W-:-:S03]  /*2d10*/  HADD2.F32 R52, -RZ, R52.H0_H0 ;  /* 0x20000034ff347230 */ /* 0x000fc60000004100 */
[----:B------:R-:W-:Y:S01]  /*2d20*/  FMUL R39, R42, R42 ;  /* 0x0000002a2a277220 */ /* 0x000fe20000400000 */
[----:B------:R-:W-:Y:S01]  /*2d30*/  F2FP.PACK_AB R35, R46, R35 ;  /* 0x000000232e23723e */ /* 0x000fe200000000ff */
[--C-:B------:R-:W-:Y:S01]  /*2d40*/  HADD2.F32 R46, -RZ, R53.reuse.H0_H0 ;  /* 0x20000035ff2e7230 */ /* 0x100fe20000004100 */
[----:B------:R-:W-:Y:S01]  /*2d50*/  ISETP.NE.AND P6, PT, R216, RZ, PT ;  /* 0x000000ffd800720c */ /* 0x000fe20003fc5270 */
        /* <DEDUP_REMOVED lines=51> */
[--C-:B------:R-:W-:Y:S01]  /*3090*/  HADD2.F32 R47, -RZ, R57.reuse.H0_H0 ;  /* 0x20000039ff2f7230 */ /* 0x100fe20000004100 */
[----:B------:R-:W-:Y:S02]  /*30a0*/  ISETP.NE.AND P6, PT, R213, RZ, PT ;  /* 0x000000ffd500720c */ /* 0x000fe40003fc5270 */
[----:B------:R-:W-:Y:S01]  /*30b0*/  FFMA R42, R43, R43, R42 ;  /* 0x0000002b2b2a7223 */ /* 0x000fe2000000002a */
[----:B------:R-:W-:-:S03]  /*30c0*/  HADD2.F32 R57, -RZ, R57.H1_H1 ;  /* 0x30000039ff397230 */ /* 0x000fc60000004100 */
[----:B------:R-:W-:Y:S01]  /*30d0*/  FFMA R42, R47, R47, R42 ;  /* 0x0000002f2f2a7223 */ /* 0x000fe2000000002a */
[----:B------:R-:W-:-:S03]  /*30e0*/  HADD2.F32 R51, -RZ, R58.H0_H0 ;  /* 0x2000003aff337230 */ /* 0x000fc60000004100 */
[----:B------:R-:W-:Y:S01]  /*30f0*/  FFMA R42, R57, R57, R42 ;  /* 0x00000039392a7223 */ /* 0x000fe2000000002a */
[----:B------:R-:W-:-:S03]  /*3100*/  HADD2.F32 R49, -RZ, R58.H1_H1 ;  /* 0x3000003aff317230 */ /* 0x000fc60000004100 */
[----:B------:R-:W-:Y:S01]  /*3110*/  FFMA R42, R51, R51, R42 ;  /* 0x00000033332a7223 */ /* 0x000fe2000000002a */
[----:B------:R0:W-:Y:S03]  /*3120*/  @!P6 STG.E.128 [R214.64], R32 ;  /* 0x00000020d600e986 */ /* 0x0001e6000c101d04 */
        /* <DEDUP_REMOVED lines=21> */
[----:B------:R0:W1:Y:S01]  /*3280*/  MUFU.RCP R42, R44 ;  /* 0x0000002c002a7308 */ /* 0x0000620000001000 */
[----:B------:R-:W-:-:S05]  /*3290*/  FSEL R35, R12, 1, P1 ;  /* 0x3f8000000c237808 */ /* 0x000fca0000800000 */
[----:B------:R-:W-:Y:S01]  /*32a0*/  @!P0 FMUL R35, R35, 16777216 ;  /* 0x4b80000023238820 */ /* 0x000fe20000400000 */
[----:B0-----:R-:W-:-:S03]  /*32b0*/  HADD2.F32 R44, -RZ, R60.H1_H1 ;  /* 0x3000003cff2c7230 */ /* 0x001fc60000004100 */
[----:B-1----:R-:W-:Y:S01]  /*32c0*/  FMUL R42, R42, R35 ;  /* 0x000000232a2a7220 */ /* 0x002fe20000400000 */
[----:B------:R-:W-:-:S03]  /*32d0*/  HADD2.F32 R60, -RZ, R60.H0_H0 ;  /* 0x2000003cff3c7230 */ /* 0x000fc60000004100 */
[-C--:B------:R-:W-:Y:S01]  /*32e0*/  FMUL R35, R33, R42.reuse ;  /* 0x0000002a21237220 */ /* 0x080fe20000400000 */
[-C--:B------:R-:W-:Y:S01]  /*32f0*/  FMUL R48, R59, R42.reuse ;  /* 0x0000002a3b307220 */ /* 0x080fe20000400000 */
[-C--:B------:R-:W-:Y:S01]  /*3300*/  FMUL R32, R43, R42.reuse ;  /* 0x0000002a2b207220 */ /* 0x080fe20000400000 */
[-C--:B------:R-:W-:Y:S01]  /*3310*/  FMUL R47, R47, R42.reuse ;  /* 0x0000002a2f2f7220 */ /* 0x080fe20000400000 */
[----:B------:R-:W-:Y:S01]  /*3320*/  FMUL R34, R57, R42 ;  /* 0x0000002a39227220 */ /* 0x000fe20000400000 */
[----:B------:R-:W-:Y:S01]  /*3330*/  FMUL R43, R44, R44 ;  /* 0x0000002c2c2b7220 */ /* 0x000fe20000400000 */
[-C--:B------:R-:W-:Y:S01]  /*3340*/  FMUL R51, R51, R42.reuse ;  /* 0x0000002a33337220 */ /* 0x080fe20000400000 */
[----:B------:R-:W-:Y:S01]  /*3350*/  FMUL R46, R49, R42 ;  /* 0x0000002a312e7220 */ /* 0x000fe20000400000 */
[----:B------:R-:W-:Y:S01]  /*3360*/  F2FP.PACK_AB R35, R48, R35 ;  /* 0x000000233023723e */ /* 0x000fe200000000ff */
[----:B------:R-:W-:Y:S01]  /*3370*/  HADD2.F32 R48, -RZ, R61.H0_H0 ;  /* 0x2000003dff307230 */ /* 0x000fe20000004100 */
[----:B------:R-:W-:Y:S01]  /*3380*/  FFMA R43, R60, R60, R43 ;  /* 0x0000003c3c2b7223 */ /* 0x000fe2000000002b */
[----:B------:R-:W-:-:S02]  /*3390*/  ISETP.NE.AND P6, PT, R210, RZ, PT ;  /* 0x000000ffd200720c */ /* 0x000fc40003fc5270 */
[----:B------:R-:W-:Y:S02]  /*33a0*/  F2FP.PACK_AB R33, R34, R47 ;  /* 0x0000002f2221723e */ /* 0x000fe400000000ff */
[----:B------:R-:W-:Y:S01]  /*33b0*/  F2FP.PACK_AB R34, R46, R51 ;  /* 0x000000332e22723e */ /* 0x000fe200000000ff */
[----:B------:R-:W-:Y:S01]  /*33c0*/  HADD2.F32 R46, -RZ, R61.H1_H1 ;  /* 0x3000003dff2e7230 */ /* 0x000fe20000004100 */
        /* <DEDUP_REMOVED lines=85> */
[----:B------:R-:W-:-:S04]  /*3920*/  FMUL R35, R33, R44 ;  /* 0x0000002c21237220 */ /* 0x000fc80000400000 */
[----:B------:R-:W-:Y:S01]  /*3930*/  F2FP.PACK_AB R33, R34, R49 ;  /* 0x000000312221723e */ /* 0x000fe200000000ff */
[--C-:B------:R-:W-:Y:S01]  /*3940*/  HADD2.F32 R49, -RZ, R68.reuse.H1_H1 ;  /* 0x30000044ff317230 */ /* 0x100fe20000004100 */
[-C--:B------:R-:W-:Y:S01]  /*3950*/  FMUL R32, R45, R44.reuse ;  /* 0x0000002c2d207220 */ /* 0x080fe20000400000 */
[----:B------:R-:W-:Y:S01]  /*3960*/  HADD2.F32 R45, -RZ, R68.H0_H0 ;  /* 0x20000044ff2d7230 */ /* 0x000fe20000004100 */
[-C--:B------:R-:W-:Y:S02]  /*3970*/  FMUL R48, R51, R44.reuse ;  /* 0x0000002c33307220 */ /* 0x080fe40000400000 */
[----:B------:R-:W-:Y:S01]  /*3980*/  FMUL R46, R49, R49 ;  /* 0x00000031312e7220 */ /* 0x000fe20000400000 */
[--C-:B------:R-:W-:Y:S01]  /*3990*/  HADD2.F32 R51, -RZ, R69.reuse.H0_H0 ;  /* 0x20000045ff337230 */ /* 0x100fe20000004100 */
[----:B------:R-:W-:Y:S02]  /*39a0*/  ISETP.NE.AND P6, PT, R204, RZ, PT ;  /* 0x000000ffcc00720c */ /* 0x000fe40003fc5270 */
[----:B------:R-:W-:Y:S01]  /*39b0*/  FFMA R46, R45, R45, R46 ;  /* 0x0000002d2d2e7223 */ /* 0x000fe2000000002e */
[----:B------:R-:W-:Y:S01]  /*39c0*/  HADD2.F32 R69, -RZ, R69.H1_H1 ;  /* 0x30000045ff457230 */ /* 0x000fe20000004100 */
[-C--:B------:R-:W-:Y:S01]  /*39d0*/  FMUL R47, R47, R44.reuse ;  /* 0x0000002c2f2f7220 */ /* 0x080fe20000400000 */
[-C--:B------:R-:W-:Y:S01]  /*39e0*/  FMUL R53, R53, R44.reuse ;  /* 0x0000002c35357220 */ /* 0x080fe20000400000 */
[----:B------:R-:W-:Y:S01]  /*39f0*/  FMUL R50, R67, R44 ;  /* 0x0000002c43327220 */ /* 0x000fe20000400000 */
[----:B------:R-:W-:Y:S01]  /*3a00*/  FFMA R46, R51, R51, R46 ;  /* 0x00000033332e7223 */ /* 0x000fe2000000002e */
[----:B------:R-:W-:Y:S01]  /*3a10*/  HADD2.F32 R55, -RZ, R70.H0_H0 ;  /* 0x20000046ff377230 */ /* 0x000fe20000004100 */
[----:B------:R-:W-:-:S02]  /*3a20*/  F2FP.PACK_AB R32, R47, R32 ;  /* 0x000000202f20723e */ /* 0x000fc400000000ff */
[----:B------:R-:W-:Y:S01]  /*3a30*/  FFMA R46, R69, R69, R46 ;  /* 0x00000045452e7223 */ /* 0x000fe2000000002e */
[----:B------:R-:W-:Y:S02]  /*3a40*/  F2FP.PACK_AB R34, R48, R53 ;  /* 0x000000353022723e */ /* 0x000fe400000000ff */
[----:B------:R-:W-:Y:S01]  /*3a50*/  F2FP.PACK_AB R35, R50, R35 ;  /* 0x000000233223723e */ /* 0x000fe200000000ff */
[----:B------:R-:W-:Y:S01]  /*3a60*/  HADD2.F32 R53, -RZ, R70.H1_H1 ;  /* 0x30000046ff357230 */ /* 0x000fe20000004100 */
        /* <DEDUP_REMOVED lines=34> */
[--C-:B------:R-:W-:Y:S02]  /*3c90*/  HADD2.F32 R50, -RZ, R72.reuse.H1_H1 ;  /* 0x30000048ff327230 */ /* 0x100fe40000004100 */
[----:B------:R-:W-:Y:S01]  /*3ca0*/  HADD2.F32 R72, -RZ, R72.H0_H0 ;  /* 0x20000048ff487230 */ /* 0x000fe20000004100 */
[----:B------:R-:W-:-:S02]  /*3cb0*/  FMUL R52, R71, R36 ;  /* 0x0000002447347220 */ /* 0x000fc40000400000 */
[----:B------:R-:W-:Y:S01]  /*3cc0*/  FMUL R37, R50, R50 ;  /* 0x0000003232257220 */ /* 0x000fe20000400000 */
[--C-:B------:R-:W-:Y:S01]  /*3cd0*/  HADD2.F32 R54, -RZ, R73.reuse.H0_H0 ;  /* 0x20000049ff367230 */ /* 0x100fe20000004100 */
[----:B------:R-:W-:Y:S02]  /*3ce0*/  ISETP.NE.AND P6, PT, R201, RZ, PT ;  /* 0x000000ffc900720c */ /* 0x000fe40003fc5270 */
[----:B------:R-:W-:Y:S01]  /*3cf0*/  FFMA R37, R72, R72, R37 ;  /* 0x0000004848257223 */ /* 0x000fe20000000025 */
[----:B------:R-:W-:Y:S01]  /*3d00*/  F2FP.PACK_AB R35, R52, R35 ;  /* 0x000000233423723e */ /* 0x000fe200000000ff */
        /* <DEDUP_REMOVED lines=42> */
[----:B------:R-:W-:Y:S02]  /*3fb0*/  F2FP.PACK_AB R33, R35, R54 ;  /* 0x000000362321723e */ /* 0x000fe400000000ff */
[----:B------:R-:W-:Y:S01]  /*3fc0*/  F2FP.PACK_AB R35, R53, R50 ;  /* 0x000000323523723e */ /* 0x000fe200000000ff */
[----:B------:R-:W-:-:S02]  /*3fd0*/  HADD2.F32 R50, -RZ, R76.H1_H1 ;  /* 0x3000004cff327230 */ /* 0x000fc40000004100 */
[----:B------:R-:W-:-:S03]  /*3fe0*/  HADD2.F32 R76, -RZ, R76.H0_H0 ;  /* 0x2000004cff4c7230 */ /* 0x000fc60000004100 */
[----:B------:R-:W-:Y:S01]  /*3ff0*/  FMUL R45, R50, R50 ;  /* 0x00000032322d7220 */ /* 0x000fe20000400000 */
[--C-:B------:R-:W-:Y:S01]  /*4000*/  HADD2.F32 R54, -RZ, R77.reuse.H0_H0 ;  /* 0x2000004dff367230 */ /* 0x100fe20000004100 */
[----:B------:R-:W-:Y:S01]  /*4010*/  ISETP.NE.AND P6, PT, R198, RZ, PT ;  /* 0x000000ffc600720c */ /* 0x000fe20003fc5270 */
[-C--:B------:R-:W-:Y:S01]  /*4020*/  FMUL R56, R56, R37.reuse ;  /* 0x0000002538387220 */ /* 0x080fe20000400000 */
[----:B------:R-:W-:Y:S01]  /*4030*/  FFMA R45, R76, R76, R45 ;  /* 0x0000004c4c2d7223 */ /* 0x000fe2000000002d */
[----:B------:R-:W-:Y:S01]  /*4040*/  FMUL R51, R74, R37 ;  /* 0x000000254a337220 */ /* 0x000fe20000400000 */
[----:B------:R-:W-:Y:S02]  /*4050*/  HADD2.F32 R52, -RZ, R77.H1_H1 ;  /* 0x3000004dff347230 */ /* 0x000fe40000004100 */
[----:B------:R-:W-:Y:S02]  /*4060*/  FFMA R45, R54, R54, R45 ;  /* 0x00000036362d7223 */ /* 0x000fe4000000002d */
[----:B------:R-:W-:Y:S01]  /*4070*/  F2FP.PACK_AB R34, R51, R56 ;  /* 0x000000383322723e */ /* 0x000fe200000000ff */
[--C-:B------:R-:W-:Y:S01]  /*4080*/  HADD2.F32 R56, -RZ, R78.reuse.H0_H0 ;  /* 0x2000004eff387230 */ /* 0x100fe20000004100 */
        /* <DEDUP_REMOVED lines=86> */
[--C-:B------:R-:W-:Y:S01]  /*45f0*/  HADD2.F32 R50, -RZ, R84.reuse.H1_H1 ;  /* 0x30000054ff327230 */ /* 0x100fe20000004100 */
[-C--:B------:R-:W-:Y:S01]  /*4600*/  FMUL R54, R83, R46.reuse ;  /* 0x0000002e53367220 */ /* 0x080fe20000400000 */
[----:B------:R-:W-:Y:S01]  /*4610*/  FMUL R32, R47, R46 ;  /* 0x0000002e2f207220 */ /* 0x000fe20000400000 */
[----:B------:R-:W-:-:S02]  /*4620*/  HADD2.F32 R84, -RZ, R84.H0_H0 ;  /* 0x20000054ff547230 */ /* 0x000fc40000004100 */
[----:B------:R-:W-:Y:S01]  /*4630*/  FMUL R47, R50, R50 ;  /* 0x00000032322f7220 */ /* 0x000fe20000400000 */
[----:B------:R-:W-:Y:S01]  /*4640*/  F2FP.PACK_AB R35, R54, R35 ;  /* 0x000000233623723e */ /* 0x000fe200000000ff */
[--C-:B------:R-:W-:Y:S01]  /*4650*/  HADD2.F32 R54, -RZ, R85.reuse.H0_H0 ;  /* 0x20000055ff367230 */ /* 0x100fe20000004100 */
[----:B------:R-:W-:Y:S01]  /*4660*/  ISETP.NE.AND P6, PT, R184, RZ, PT ;  /* 0x000000ffb800720c */ /* 0x000fe20003fc5270 */
[----:B------:R-:W-:Y:S01]  /*4670*/  FFMA R47, R84, R84, R47 ;  /* 0x00000054542f7223 */ /* 0x000fe2000000002f */
[----:B------:R-:W-:Y:S01]  /*4680*/  HADD2.F32 R52, -RZ, R85.H1_H1 ;  /* 0x30000055ff347230 */ /* 0x000fe20000004100 */
[----:B------:R-:W-:Y:S02]  /*4690*/  FMUL R51, R51, R46 ;  /* 0x0000002e33337220 */ /* 0x000fe40000400000 */
[----:B------:R-:W-:Y:S01]  /*46a0*/  FFMA R47, R54, R54, R47 ;  /* 0x00000036362f7223 */ /* 0x000fe2000000002f */
[--C-:B------:R-:W-:Y:S02]  /*46b0*/  HADD2.F32 R56, -RZ, R86.reuse.H0_H0 ;  /* 0x20000056ff387230 */ /* 0x100fe40000004100 */
[----:B------:R-:W-:Y:S01]  /*46c0*/  F2FP.PACK_AB R32, R51, R32 ;  /* 0x000000203320723e */ /* 0x000fe200000000ff */
        /* <DEDUP_REMOVED lines=35> */
[----:B------:R-:W-:Y:S01]  /*4900*/  F2FP.PACK_AB R32, R33, R84 ;  /* 0x000000542120723e */ /* 0x000fe200000000ff */
[-C--:B------:R-:W-:Y:S01]  /*4910*/  FMUL R56, R56, R47.reuse ;  /* 0x0000002f38387220 */ /* 0x080fe20000400000 */
[----:B------:R-:W-:Y:S01]  /*4920*/  FMUL R53, R86, R47 ;  /* 0x0000002f56357220 */ /* 0x000fe20000400000 */
[----:B------:R-:W-:Y:S02]  /*4930*/  F2FP.PACK_AB R33, R35, R54 ;  /* 0x000000362321723e */ /* 0x000fe400000000ff */
[----:B------:R-:W-:Y:S01]  /*4940*/  F2FP.PACK_AB R35, R55, R50 ;  /* 0x000000323723723e */ /* 0x000fe200000000ff */
[--C-:B------:R-:W-:Y:S01]  /*4950*/  HADD2.F32 R55, -RZ, R88.reuse.H1_H1 ;  /* 0x30000058ff377230 */ /* 0x100fe20000004100 */
[----:B------:R-:W-:Y:S01]  /*4960*/  F2FP.PACK_AB R34, R53, R56 ;  /* 0x000000383522723e */ /* 0x000fe200000000ff */
[----:B------:R-:W-:-:S03]  /*4970*/  HADD2.F32 R53, -RZ, R88.H0_H0 ;  /* 0x20000058ff357230 */ /* 0x000fc60000004100 */
        /* <DEDUP_REMOVED lines=144> */
[----:B------:R-:W-:Y:S01]  /*5280*/  IADD3 R160, P1, R160, c[0x0][0x168], RZ ;  /* 0x00005a00a0a07a10 */ /* 0x000fe20007f3e0ff */
[----:B------:R-:W-:Y:S01]  /*5290*/  FMUL R58, R99, R50 ;  /* 0x00000032633a7220 */ /* 0x000fe20000400000 */
[----:B------:R-:W-:-:S02]  /*52a0*/  HADD2.F32 R100, -RZ, R100.H0_H0 ;  /* 0x20000064ff647230 */ /* 0x000fc40000004100 */
[----:B------:R-:W-:Y:S01]  /*52b0*/  IADD3.X R161, R31, c[0x0][0x16c], RZ, P1, !PT ;  /* 0x00005b001fa17a10 */ /* 0x000fe20000ffe4ff */
        /* <DEDUP_REMOVED lines=36> */
[----:B------:R-:W-:Y:S01]  /*5500*/  @!P0 FMUL R64, R64, 16777216 ;  /* 0x4b80000040408820 */ /* 0x000fe20000400000 */
[----:B------:R-:W-:-:S03]  /*5510*/  IADD3 R52, P1, R30, c[0x0][0x168], RZ ;  /* 0x00005a001e347a10 */ /* 0x000fc60007f3e0ff */
[----:B0-----:R-:W-:Y:S01]  /*5520*/  FMUL R51, R51, R64 ;  /* 0x0000004033337220 */ /* 0x001fe20000400000 */
[----:B------:R-:W-:-:S03]  /*5530*/  IADD3.X R53, R29, c[0x0][0x16c], RZ, P1, !PT ;  /* 0x00005b001d357a10 */ /* 0x000fc60000ffe4ff */
        /* <DEDUP_REMOVED lines=11> */
[----:B------:R-:W-:Y:S01]  /*55f0*/  FMUL R30, R31, R31 ;  /* 0x0000001f1f1e7220 */ /* 0x000fe20000400000 */
[--C-:B------:R-:W-:Y:S01]  /*5600*/  HADD2.F32 R55, -RZ, R105.reuse.H0_H0 ;  /* 0x20000069ff377230 */ /* 0x100fe20000004100 */
[----:B------:R-:W-:Y:S02]  /*5610*/  ISETP.NE.AND P6, PT, R166, RZ, PT ;  /* 0x000000ffa600720c */ /* 0x000fe40003fc5270 */
        /* <DEDUP_REMOVED lines=34> */
[----:B0-----:R-:W-:-:S04]  /*5840*/  FMUL R32, R32, R63 ;  /* 0x0000003f20207220 */ /* 0x001fc80000400000 */
[-C--:B------:R-:W-:Y:S01]  /*5850*/  FMUL R28, R29, R32.reuse ;  /* 0x000000201d1c7220 */ /* 0x080fe20000400000 */
[-C--:B------:R-:W-:Y:S01]  /*5860*/  FMUL R29, R55, R32.reuse ;  /* 0x00000020371d7220 */ /* 0x080fe20000400000 */
[-C--:B------:R-:W-:Y:S01]  /*5870*/  FMUL R30, R105, R32.reuse ;  /* 0x00000020691e7220 */ /* 0x080fe20000400000 */
[-C--:B------:R-:W-:Y:S01]  /*5880*/  FMUL R59, R59, R32.reuse ;  /* 0x000000203b3b7220 */ /* 0x080fe20000400000 */
[----:B------:R-:W-:-:S03]  /*5890*/  FMUL R54, R57, R32 ;  /* 0x0000002039367220 */ /* 0x000fc60000400000 */
[----:B------:R-:W-:Y:S02]  /*58a0*/  F2FP.PACK_AB R29, R30, R29 ;  /* 0x0000001d1e1d723e */ /* 0x000fe400000000ff */
[----:B------:R-:W-:Y:S01]  /*58b0*/  F2FP.PACK_AB R30, R54, R59 ;  /* 0x0000003b361e723e */ /* 0x000fe200000000ff */
[--C-:B------:R-:W-:Y:S01]  /*58c0*/  HADD2.F32 R54, -RZ, R108.reuse.H1_H1 ;  /* 0x3000006cff367230 */ /* 0x100fe20000004100 */
[-C--:B------:R-:W-:Y:S01]  /*58d0*/  FMUL R31, R31, R32.reuse ;  /* 0x000000201f1f7220 */ /* 0x080fe20000400000 */
[-C--:B------:R-:W-:Y:S01]  /*58e0*/  FMUL R33, R33, R32.reuse ;  /* 0x0000002021217220 */ /* 0x080fe20000400000 */
[----:B------:R-:W-:Y:S01]  /*58f0*/  FMUL R58, R107, R32 ;  /* 0x000000206b3a7220 */ /* 0x000fe20000400000 */
[----:B------:R-:W-:Y:S01]  /*5900*/  IADD3.X R35, R27, c[0x0][0x16c], RZ, P1, !PT ;  /* 0x00005b001b237a10 */ /* 0x000fe20000ffe4ff */
[----:B------:R-:W-:Y:S01]  /*5910*/  HADD2.F32 R108, -RZ, R108.H0_H0 ;  /* 0x2000006cff6c7230 */ /* 0x000fe20000004100 */
[----:B------:R-:W-:Y:S01]  /*5920*/  FMUL R27, R54, R54 ;  /* 0x00000036361b7220 */ /* 0x000fe20000400000 */
[----:B------:R-:W-:-:S02]  /*5930*/  F2FP.PACK_AB R28, R31, R28 ;  /* 0x0000001c1f1c723e */ /* 0x000fc400000000ff */
[----:B------:R-:W-:Y:S01]  /*5940*/  F2FP.PACK_AB R31, R58, R33 ;  /* 0x000000213a1f723e */ /* 0x000fe200000000ff */
[--C-:B------:R-:W-:Y:S01]  /*5950*/  HADD2.F32 R58, -RZ, R109.reuse.H0_H0 ;  /* 0x2000006dff3a7230 */ /* 0x100fe20000004100 */
        /* <DEDUP_REMOVED lines=35> */
[----:B------:R-:W-:Y:S01]  /*5b90*/  IADD3.X R53, R25, c[0x0][0x16c], RZ, P1, !PT ;  /* 0x00005b0019357a10 */ /* 0x000fe20000ffe4ff */
[-C--:B------:R-:W-:Y:S01]  /*5ba0*/  FMUL R108, R108, R33.reuse ;  /* 0x000000216c6c7220 */ /* 0x080fe20000400000 */
[----:B------:R-:W-:Y:S02]  /*5bb0*/  FMUL R25, R54, R33 ;  /* 0x0000002136197220 */ /* 0x000fe40000400000 */
[----:B------:R-:W-:Y:S01]  /*5bc0*/  F2FP.PACK_AB R31, R26, R31 ;  /* 0x0000001f1a1f723e */ /* 0x000fe200000000ff */
[--C-:B------:R-:W-:Y:S01]  /*5bd0*/  HADD2.F32 R26, -RZ, R112.reuse.H1_H1 ;  /* 0x30000070ff1a7230 */ /* 0x100fe20000004100 */
[-C--:B------:R-:W-:Y:S01]  /*5be0*/  FMUL R29, R58, R33.reuse ;  /* 0x000000213a1d7220 */ /* 0x080fe20000400000 */
[----:B------:R-:W-:Y:S01]  /*5bf0*/  FMUL R56, R56, R33 ;  /* 0x0000002138387220 */ /* 0x000fe20000400000 */
[----:B------:R-:W-:Y:S01]  /*5c00*/  F2FP.PACK_AB R28, R25, R108 ;  /* 0x0000006c191c723e */ /* 0x000fe200000000ff */
[----:B------:R-:W-:Y:S01]  /*5c10*/  HADD2.F32 R112, -RZ, R112.H0_H0 ;  /* 0x20000070ff707230 */ /* 0x000fe20000004100 */
[----:B------:R-:W-:-:S02]  /*5c20*/  FMUL R25, R26, R26 ;  /* 0x0000001a1a197220 */ /* 0x000fc40000400000 */
[----:B------:R-:W-:Y:S01]  /*5c30*/  F2FP.PACK_AB R29, R56, R29 ;  /* 0x0000001d381d723e */ /* 0x000fe200000000ff */
[--C-:B------:R-:W-:Y:S01]  /*5c40*/  HADD2.F32 R56, -RZ, R113.reuse.H0_H0 ;  /* 0x20000071ff387230 */ /* 0x100fe20000004100 */
[----:B------:R-:W-:Y:S01]  /*5c50*/  FFMA R25, R112, R112, R25 ;  /* 0x0000007070197223 */ /* 0x000fe20000000019 */
[----:B------:R-:W-:Y:S01]  /*5c60*/  ISETP.NE.AND P6, PT, R168, RZ, PT ;  /* 0x000000ffa800720c */ /* 0x000fe20003fc5270 */
        /* <DEDUP_REMOVED lines=26> */
[----:B------:R-:W-:Y:S02]  /*5e10*/  FSETP.GEU.AND P0, PT, R35, 1.175494350822287508e-38, PT ;  /* 0x008000002300780b */ /* 0x000fe40003f0e000 */
[----:B------:R-:W-:-:S09]  /*5e20*/  FSEL R62, R12, 1, P1 ;  /* 0x3f8000000c3e7808 */ /* 0x000fd20000800000 */
[----:B------:R-:W-:Y:S01]  /*5e30*/  @P1 FMUL R35, R35, 0.25 ;  /* 0x3e80000023231820 */ /* 0x000fe20000400000 */
[----:B------:R-:W-:-:S03]  /*5e40*/  IADD3 R28, P1, R24, c[0x0][0x168], RZ ;  /* 0x00005a00181c7a10 */ /* 0x000fc60007f3e0ff */
[----:B------:R-:W-:Y:S01]  /*5e50*/  @!P0 FMUL R35, R35, 16777216 ;  /* 0x4b80000023238820 */ /* 0x000fe20000400000 */
[----:B------:R-:W-:-:S03]  /*5e60*/  IADD3.X R29, R23, c[0x0][0x16c], RZ, P1, !PT ;  /* 0x00005b00171d7a10 */ /* 0x000fc60000ffe4ff */
[----:B------:R-:W0:Y:S01]  /*5e70*/  MUFU.RCP R23, R35 ;  /* 0x0000002300177308 */ /* 0x000e220000001000 */
        /* <DEDUP_REMOVED lines=10> */
[----:B------:R-:W-:Y:S01]  /*5f20*/  F2FP.PACK_AB R25, R27, R56 ;  /* 0x000000381b19723e */ /* 0x000fe200000000ff */
[----:B------:R-:W-:Y:S01]  /*5f30*/  FMUL R31, R114, R23 ;  /* 0x00000017721f7220 */ /* 0x000fe20000400000 */
[----:B------:R-:W-:Y:S01]  /*5f40*/  F2FP.PACK_AB R27, R55, R34 ;  /* 0x00000022371b723e */ /* 0x000fe200000000ff */
[----:B------:R-:W-:-:S02]  /*5f50*/  HADD2.F32 R34, -RZ, R116.H1_H1 ;  /* 0x30000074ff227230 */ /* 0x000fc40000004100 */
[----:B------:R-:W-:Y:S01]  /*5f60*/  HADD2.F32 R116, -RZ, R116.H0_H0 ;  /* 0x20000074ff747230 */ /* 0x000fe20000004100 */
[----:B------:R-:W-:Y:S02]  /*5f70*/  F2FP.PACK_AB R26, R31, R26 ;  /* 0x0000001a1f1a723e */ /* 0x000fe400000000ff */
[----:B------:R-:W-:Y:S01]  /*5f80*/  FMUL R31, R34, R34 ;  /* 0x00000022221f7220 */ /* 0x000fe20000400000 */
[----:B------:R-:W-:-:S03]  /*5f90*/  HADD2.F32 R56, -RZ, R117.H0_H0 ;  /* 0x20000075ff387230 */ /* 0x000fc60000004100 */
[----:B------:R-:W-:Y:S01]  /*5fa0*/  FFMA R31, R116, R116, R31 ;  /* 0x00000074741f7223 */ /* 0x000fe2000000001f */
[----:B------:R-:W-:-:S03]  /*5fb0*/  HADD2.F32 R54, -RZ, R117.H1_H1 ;  /* 0x30000075ff367230 */ /* 0x000fc60000004100 */
[----:B------:R-:W-:Y:S01]  /*5fc0*/  FFMA R31, R56, R56, R31 ;  /* 0x00000038381f7223 */ /* 0x000fe2000000001f */
[----:B------:R-:W-:-:S03]  /*5fd0*/  HADD2.F32 R58, -RZ, R118.H0_H0 ;  /* 0x20000076ff3a7230 */ /* 0x000fc60000004100 */
[----:B------:R-:W-:Y:S01]  /*5fe0*/  FFMA R31, R54, R54, R31 ;  /* 0x00000036361f7223 */ /* 0x000fe2000000001f */
[----:B------:R-:W-:Y:S01]  /*5ff0*/  HADD2.F32 R118, -RZ, R118.H1_H1 ;  /* 0x30000076ff767230 */ /* 0x000fe20000004100 */
[----:B------:R0:W-:Y:S02]  /*6000*/  @!P5 STG.E.128 [R52.64], R24 ;  /* 0x000000183400d986 */ /* 0x0001e4000c101d04 */
[----:B------:R-:W-:-:S04]  /*6010*/  FFMA R31, R58, R58, R31 ;  /* 0x0000003a3a1f7223 */ /* 0x000fc8000000001f */
        /* <DEDUP_REMOVED lines=69> */
[----:B------:R-:W-:-:S04]  /*6470*/  @!P0 FMUL R52, R52, 16777216 ;  /* 0x4b80000034348820 */ /* 0x000fc80000400000 */
[----:B------:R-:W0:Y:S01]  /*6480*/  MUFU.RCP R20, R52 ;  /* 0x0000003400147308 */ /* 0x000e220000001000 */
[----:B------:R-:W-:Y:S01]  /*6490*/  @!P0 FMUL R27, R27, 16777216 ;  /* 0x4b8000001b1b8820 */ /* 0x000fe20000400000 */
[----:B------:R-:W-:-:S03]  /*64a0*/  IADD3.X R29, R18, c[0x0][0x16c], RZ, P1, !PT ;  /* 0x00005b00121d7a10 */ /* 0x000fc60000ffe4ff */
[----:B0-----:R-:W-:-:S04]  /*64b0*/  FMUL R20, R20, R27 ;  /* 0x0000001b14147220 */ /* 0x001fc80000400000 */
[-C--:B------:R-:W-:Y:S01]  /*64c0*/  FMUL R24, R35, R20.reuse ;  /* 0x0000001423187220 */ /* 0x080fe20000400000 */
[-C--:B------:R-:W-:Y:S01]  /*64d0*/  FMUL R53, R53, R20.reuse ;  /* 0x0000001435357220 */ /* 0x080fe20000400000 */
[-C--:B------:R-:W-:Y:S01]  /*64e0*/  FMUL R55, R55, R20.reuse ;  /* 0x0000001437377220 */ /* 0x080fe20000400000 */
[----:B------:R-:W-:-:S03]  /*64f0*/  FMUL R18, R121, R20 ;  /* 0x0000001479127220 */ /* 0x000fc60000400000 */
[----:B------:R-:W-:Y:S01]  /*6500*/  F2FP.PACK_AB R24, R53, R24 ;  /* 0x000000183518723e */ /* 0x000fe200000000ff */
[--C-:B------:R-:W-:Y:S01]  /*6510*/  HADD2.F32 R53, -RZ, R124.reuse.H1_H1 ;  /* 0x3000007cff357230 */ /* 0x100fe20000004100 */
[----:B------:R-:W-:Y:S01]  /*6520*/  FMUL R27, R25, R20 ;  /* 0x00000014191b7220 */ /* 0x000fe20000400000 */
[----:B------:R-:W-:Y:S01]  /*6530*/  F2FP.PACK_AB R25, R18, R55 ;  /* 0x000000371219723e */ /* 0x000fe200000000ff */
[----:B------:R-:W-:Y:S02]  /*6540*/  HADD2.F32 R35, -RZ, R124.H0_H0 ;  /* 0x2000007cff237230 */ /* 0x000fe40000004100 */
[----:B------:R-:W-:Y:S01]  /*6550*/  FMUL R18, R53, R53 ;  /* 0x0000003535127220 */ /* 0x000fe20000400000 */
[----:B------:R-:W-:-:S03]  /*6560*/  HADD2.F32 R55, -RZ, R125.H0_H0 ;  /* 0x2000007dff377230 */ /* 0x000fc60000004100 */
[----:B------:R-:W-:Y:S01]  /*6570*/  FFMA R18, R35, R35, R18 ;  /* 0x0000002323127223 */ /* 0x000fe20000000012 */
[----:B------:R-:W-:Y:S01]  /*6580*/  HADD2.F32 R125, -RZ, R125.H1_H1 ;  /* 0x3000007dff7d7230 */ /* 0x000fe20000004100 */
[-C--:B------:R-:W-:Y:S01]  /*6590*/  FMUL R26, R59, R20.reuse ;  /* 0x000000143b1a7220 */ /* 0x080fe20000400000 */
[-C--:B------:R-:W-:Y:S01]  /*65a0*/  FMUL R57, R57, R20.reuse ;  /* 0x0000001439397220 */ /* 0x080fe20000400000 */
[----:B------:R-:W-:Y:S01]  /*65b0*/  FMUL R22, R123, R20 ;  /* 0x000000147b167220 */ /* 0x000fe20000400000 */
[----:B------:R-:W-:Y:S01]  /*65c0*/  FFMA R18, R55, R55, R18 ;  /* 0x0000003737127223 */ /* 0x000fe20000000012 */
[--C-:B------:R-:W-:Y:S02]  /*65d0*/  HADD2.F32 R59, -RZ, R126.reuse.H0_H0 ;  /* 0x2000007eff3b7230 */ /* 0x100fe40000004100 */
[----:B------:R-:W-:Y:S01]  /*65e0*/  F2FP.PACK_AB R26, R57, R26 ;  /* 0x0000001a391a723e */ /* 0x000fe200000000ff */
[----:B------:R-:W-:Y:S01]  /*65f0*/  FFMA R18, R125, R125, R18 ;  /* 0x0000007d7d127223 */ /* 0x000fe20000000012 */
[----:B------:R-:W-:Y:S01]  /*6600*/  F2FP.PACK_AB R27, R22, R27 ;  /* 0x0000001b161b723e */ /* 0x000fe200000000ff */
[----:B------:R-:W-:-:S02]  /*6610*/  HADD2.F32 R57, -RZ, R126.H1_H1 ;  /* 0x3000007eff397230 */ /* 0x000fc40000004100 */
        /* <DEDUP_REMOVED lines=31> */
[----:B------:R-:W-:Y:S02]  /*6810*/  FMUL R24, R127, R16 ;  /* 0x000000107f187220 */ /* 0x000fe40000400000 */
[----:B------:R-:W-:Y:S01]  /*6820*/  F2FP.PACK_AB R53, R22, R55 ;  /* 0x000000371635723e */ /* 0x000fe200000000ff */
[--C-:B------:R-:W-:Y:S02]  /*6830*/  HADD2.F32 R22, -RZ, R128.reuse.H1_H1 ;  /* 0x30000080ff167230 */ /* 0x100fe40000004100 */
[----:B------:R-:W-:Y:S01]  /*6840*/  F2FP.PACK_AB R55, R24, R25 ;  /* 0x000000191837723e */ /* 0x000fe200000000ff */
[----:B------:R-:W-:-:S02]  /*6850*/  HADD2.F32 R128, -RZ, R128.H0_H0 ;  /* 0x20000080ff807230 */ /* 0x000fc40000004100 */
[----:B------:R-:W-:Y:S01]  /*6860*/  FMUL R25, R22, R22 ;  /* 0x0000001616197220 */ /* 0x000fe20000400000 */
[----:B------:R-:W-:-:S03]  /*6870*/  HADD2.F32 R24, -RZ, R129.H0_H0 ;  /* 0x20000081ff187230 */ /* 0x000fc60000004100 */
[----:B------:R-:W-:Y:S01]  /*6880*/  FFMA R25, R128, R128, R25 ;  /* 0x0000008080197223 */ /* 0x000fe20000000019 */
[----:B------:R-:W-:Y:S01]  /*6890*/  HADD2.F32 R129, -RZ, R129.H1_H1 ;  /* 0x30000081ff817230 */ /* 0x000fe20000004100 */
[----:B------:R-:W-:Y:S02]  /*68a0*/  FMUL R52, R35, R16 ;  /* 0x0000001023347220 */ /* 0x000fe40000400000 */
[----:B------:R-:W-:Y:S01]  /*68b0*/  FFMA R26, R24, R24, R25 ;  /* 0x00000018181a7223 */ /* 0x000fe20000000019 */
[--C-:B------:R-:W-:Y:S01]  /*68c0*/  HADD2.F32 R25, -RZ, R130.reuse.H0_H0 ;  /* 0x20000082ff197230 */ /* 0x100fe20000004100 */
[-C--:B------:R-:W-:Y:S01]  /*68d0*/  FMUL R54, R59, R16.reuse ;  /* 0x000000103b367220 */ /* 0x080fe20000400000 */
[----:B------:R-:W-:Y:S01]  /*68e0*/  FMUL R57, R57, R16 ;  /* 0x0000001039397220 */ /* 0x000fe20000400000 */
[----:B------:R-:W-:Y:S01]  /*68f0*/  FFMA R26, R129, R129, R26 ;  /* 0x00000081811a7223 */ /* 0x000fe2000000001a */
[----:B------:R-:W-:Y:S01]  /*6900*/  F2FP.PACK_AB R52, R27, R52 ;  /* 0x000000341b34723e */ /* 0x000fe200000000ff */
[----:B------:R-:W-:-:S02]  /*6910*/  HADD2.F32 R130, -RZ, R130.H1_H1 ;  /* 0x30000082ff827230 */ /* 0x000fc40000004100 */
[----:B------:R-:W-:Y:S01]  /*6920*/  FFMA R27, R25, R25, R26 ;  /* 0x00000019191b7223 */ /* 0x000fe2000000001a */
[----:B------:R-:W-:Y:S01]  /*6930*/  F2FP.PACK_AB R54, R57, R54 ;  /* 0x000000363936723e */ /* 0x000fe200000000ff */
[--C-:B------:R-:W-:Y:S02]  /*6940*/  HADD2.F32 R26, -RZ, R131.reuse.H0_H0 ;  /* 0x20000083ff1a7230 */ /* 0x100fe40000004100 */
[----:B------:R-:W-:Y:S01]  /*6950*/  FFMA R27, R130, R130, R27 ;  /* 0x00000082821b7223 */ /* 0x000fe2000000001b */
[----:B------:R-:W-:Y:S01]  /*6960*/  HADD2.F32 R131, -RZ, R131.H1_H1 ;  /* 0x30000083ff837230 */ /* 0x000fe20000004100 */
[----:B------:R0:W-:Y:S02]  /*6970*/  @!P2 STG.E.128 [R28.64], R52 ;  /* 0x000000341c00a986 */ /* 0x0001e4000c101d04 */
[----:B0-----:R-:W-:-:S04]  /*6980*/  FFMA R28, R26, R26, R27 ;  /* 0x0000001a1a1c7223 */ /* 0x001fc8000000001b */
[----:B------:R-:W-:-:S05]  /*6990*/  FFMA R28, R131, R131, R28 ;  /* 0x00000083831c7223 */ /* 0x000fca000000001c */
[----:B------:R-:W0:Y:S02]  /*69a0*/  SHFL.BFLY PT, R27, R28, 0x8, 0x1f ;  /* 0x0d001f001c1b7f89 */ /* 0x000e2400000e0000 */
[----:B0-----:R-:W-:-:S05]  /*69b0*/  FADD R27, R28, R27 ;  /* 0x0000001b1c1b7221 */ /* 0x001fca0000000000 */
[----:B------:R-:W0:Y:S02]  /*69c0*/  SHFL.BFLY PT, R30, R27, 0x4, 0x1f ;  /* 0x0c801f001b1e7f89 */ /* 0x000e2400000e0000 */
[----:B0-----:R-:W-:-:S05]  /*69d0*/  FADD R30, R27, R30 ;  /* 0x0000001e1b1e7221 */ /* 0x001fca0000000000 */
[----:B------:R-:W0:Y:S01]  /*69e0*/  SHFL.BFLY PT, R29, R30, 0x2, 0x1f ;  /* 0x0c401f001e1d7f89 */ /* 0x000e2200000e0000 */
[--C-:B------:R-:W-:Y:S02]  /*69f0*/  HADD2.F32 R27, -RZ, R132.reuse.H1_H1 ;  /* 0x30000084ff1b7230 */ /* 0x100fe40000004100 */
[----:B------:R-:W-:Y:S01]  /*6a00*/  HADD2.F32 R132, -RZ, R132.H0_H0 ;  /* 0x20000084ff847230 */ /* 0x000fe20000004100 */
[----:B0-----:R-:W-:-:S05]  /*6a10*/  FADD R34, R30, R29 ;  /* 0x0000001d1e227221 */ /* 0x001fca0000000000 */
[----:B------:R-:W0:Y:S01]  /*6a20*/  SHFL.BFLY PT, R29, R34, 0x1, 0x1f ;  /* 0x0c201f00221d7f89 */ /* 0x000e2200000e0000 */
[----:B------:R-:W-:Y:S01]  /*6a30*/  FMUL R31, R27, R27 ;  /* 0x0000001b1b1f7220 */ /* 0x000fe20000400000 */
[----:B------:R-:W-:-:S03]  /*6a40*/  HADD2.F32 R28, -RZ, R133.H0_H0 ;  /* 0x20000085ff1c7230 */ /* 0x000fc60000004100 */
[----:B------:R-:W-:Y:S01]  /*6a50*/  FFMA R31, R132, R132, R31 ;  /* 0x00000084841f7223 */ /* 0x000fe2000000001f */
[----:B------:R-:W-:Y:S02]  /*6a60*/  HADD2.F32 R133, -RZ, R133.H1_H1 ;  /* 0x30000085ff857230 */ /* 0x000fe40000004100 */
[--C-:B------:R-:W-:Y:S02]  /*6a70*/  HADD2.F32 R30, -RZ, R134.reuse.H0_H0 ;  /* 0x20000086ff1e7230 */ /* 0x100fe40000004100 */
[----:B------:R-:W-:Y:S01]  /*6a80*/  HADD2.F32 R134, -RZ, R134.H1_H1 ;  /* 0x30000086ff867230 */ /* 0x000fe20000004100 */
[----:B0-----:R-:W-:Y:S01]  /*6a90*/  FADD R29, R34, R29 ;  /* 0x0000001d221d7221 */ /* 0x001fe20000000000 */
[----:B------:R-:W-:-:S03]  /*6aa0*/  FFMA R34, R28, R28, R31 ;  /* 0x0000001c1c227223 */ /* 0x000fc6000000001f */
[----:B------:R-:W-:Y:S01]  /*6ab0*/  FADD R35, R29, c[0x0][0x178] ;  /* 0x00005e001d237621 */ /* 0x000fe20000000000 */
[----:B------:R-:W-:-:S03]  /*6ac0*/  FFMA R31, R133, R133, R34 ;  /* 0x00000085851f7223 */ /* 0x000fc60000000022 */
[----:B------:R0:W1:Y:S02]  /*6ad0*/  MUFU.SQRT R75, R35 ;  /* 0x00000023004b7308 */ /* 0x0000640000002000 */
[----:B0-----:R-:W-:Y:S01]  /*6ae0*/  FFMA R35, R30, R30, R31 ;  /* 0x0000001e1e237223 */ /* 0x001fe2000000001f */
[----:B------:R-:W-:-:S03]  /*6af0*/  HADD2.F32 R31, -RZ, R135.H0_H0 ;  /* 0x20000087ff1f7230 */ /* 0x000fc60000004100 */
[----:B------:R-:W-:Y:S01]  /*6b00*/  FFMA R34, R134, R134, R35 ;  /* 0x0000008686227223 */ /* 0x000fe20000000023 */
        /* <DEDUP_REMOVED lines=10> */
[--C-:B------:R-:W-:Y:S02]  /*6bb0*/  HADD2.F32 R34, -RZ, R136.reuse.H1_H1 ;  /* 0x30000088ff227230 */ /* 0x100fe40000004100 */
[----:B------:R-:W-:Y:S02]  /*6bc0*/  HADD2.F32 R136, -RZ, R136.H0_H0 ;  /* 0x20000088ff887230 */ /* 0x000fe40000004100 */
[--C-:B------:R-:W-:Y:S02]  /*6bd0*/  HADD2.F32 R35, -RZ, R137.reuse.H0_H0 ;  /* 0x20000089ff237230 */ /* 0x100fe40000004100 */
[----:B------:R-:W-:Y:S01]  /*6be0*/  HADD2.F32 R137, -RZ, R137.H1_H1 ;  /* 0x30000089ff897230 */ /* 0x000fe20000004100 */
[----:B0-----:R-:W-:-:S04]  /*6bf0*/  FADD R53, R54, R53 ;  /* 0x0000003536357221 */ /* 0x001fc80000000000 */
[----:B------:R-:W-:Y:S01]  /*6c00*/  FADD R55, R53, c[0x0][0x178] ;  /* 0x00005e0035377621 */ /* 0x000fe20000000000 */
[----:B------:R-:W-:-:S04]  /*6c10*/  FMUL R53, R34, R34 ;  /* 0x0000002222357220 */ /* 0x000fc80000400000 */
[----:B------:R-:W-:-:S04]  /*6c20*/  FFMA R52, R136, R136, R53 ;  /* 0x0000008888347223 */ /* 0x000fc80000000035 */
[----:B------:R-:W-:Y:S01]  /*6c30*/  FFMA R54, R35, R35, R52 ;  /* 0x0000002323367223 */ /* 0x000fe20000000034 */
[----:B------:R-:W-:-:S03]  /*6c40*/  HADD2.F32 R52, -RZ, R138.H0_H0 ;  /* 0x2000008aff347230 */ /* 0x000fc60000004100 */
[----:B------:R-:W-:Y:S01]  /*6c50*/  FFMA R53, R137, R137, R54 ;  /* 0x0000008989357223 */ /* 0x000fe20000000036 */
[----:B------:R0:W2:Y:S01]  /*6c60*/  MUFU.SQRT R76, R55 ;  /* 0x00000037004c7308 */ /* 0x0000a20000002000 */
[----:B------:R-:W-:Y:S02]  /*6c70*/  HADD2.F32 R138, -RZ, R138.H1_H1 ;  /* 0x3000008aff8a7230 */ /* 0x000fe40000004100 */
        /* <DEDUP_REMOVED lines=24> */
[----:B------:R0:W4:Y:S01]  /*6e00*/  MUFU.SQRT R77, R59 ;  /* 0x0000003b004d7308 */ /* 0x0001220000002000 */
        /* <DEDUP_REMOVED lines=25> */
[----:B------:R0:W5:Y:S01]  /*6fa0*/  MUFU.SQRT R78, R63 ;  /* 0x0000003f004e7308 */ /* 0x0001620000002000 */
        /* <DEDUP_REMOVED lines=25> */
[----:B------:R0:W1:Y:S01]  /*7140*/  MUFU.SQRT R79, R67 ;  /* 0x00000043004f7308 */ /* 0x0000620000002000 */
        /* <DEDUP_REMOVED lines=14> */
[--C-:B---3--:R-:W-:Y:S02]  /*7230*/  HADD2.F32 R66, -RZ, R152.reuse.H1_H1 ;  /* 0x30000098ff427230 */ /* 0x108fe40000004100 */
        /* <DEDUP_REMOVED lines=10> */
[----:B------:R0:W3:Y:S01]  /*72e0*/  MUFU.SQRT R80, R71 ;  /* 0x0000004700507308 */ /* 0x0000e20000002000 */
        /* <DEDUP_REMOVED lines=9> */
[----:B------:R-:W0:Y:S01]  /*7380*/  SHFL.BFLY PT, R72, R71, 0x4, 0x1f ;  /* 0x0c801f0047487f89 */ /* 0x000e2200000e0000 */
[----:B-1----:R-:W-:Y:S01]  /*7390*/  FSETP.GT.AND P0, PT, R75, 8.50705917302346158658e+37, PT ;  /* 0x7e8000004b00780b */ /* 0x002fe20003f04000 */
[----:B0-----:R-:W-:-:S05]  /*73a0*/  FADD R72, R71, R72 ;  /* 0x0000004847487221 */ /* 0x001fca0000000000 */
[----:B------:R-:W0:Y:S01]  /*73b0*/  SHFL.BFLY PT, R73, R72, 0x2, 0x1f ;  /* 0x0c401f0048497f89 */ /* 0x000e2200000e0000 */
[----:B------:R-:W-:-:S06]  /*73c0*/  FSETP.GEU.AND P5, PT, R75, 1.175494350822287508e-38, PT ;  /* 0x008000004b00780b */ /* 0x000fcc0003fae000 */
[----:B------:R-:W-:Y:S01]  /*73d0*/  @P0 FMUL R75, R75, 0.25 ;  /* 0x3e8000004b4b0820 */ /* 0x000fe20000400000 */
[----:B------:R-:W-:Y:S02]  /*73e0*/  FSEL R29, R12, 1, P0 ;  /* 0x3f8000000c1d7808 */ /* 0x000fe40000000000 */
[----:B--2---:R-:W-:Y:S01]  /*73f0*/  FSETP.GT.AND P0, PT, R76, 8.50705917302346158658e+37, PT ;  /* 0x7e8000004c00780b */ /* 0x004fe20003f04000 */
[----:B0-----:R-:W-:-:S05]  /*7400*/  FADD R73, R72, R73 ;  /* 0x0000004948497221 */ /* 0x001fca0000000000 */
[----:B------:R-:W0:Y:S01]  /*7410*/  SHFL.BFLY PT, R74, R73, 0x1, 0x1f ;  /* 0x0c201f00494a7f89 */ /* 0x000e2200000e0000 */
[----:B------:R-:W-:-:S06]  /*7420*/  FSETP.GEU.AND P4, PT, R76, 1.175494350822287508e-38, PT ;  /* 0x008000004c00780b */ /* 0x000fcc0003f8e000 */
[----:B------:R-:W-:Y:S01]  /*7430*/  @P0 FMUL R76, R76, 0.25 ;  /* 0x3e8000004c4c0820 */ /* 0x000fe20000400000 */
[C---:B------:R-:W-:Y:S02]  /*7440*/  FSEL R83, R12.reuse, 1, P0 ;  /* 0x3f8000000c537808 */ /* 0x040fe40000000000 */
[C---:B----4-:R-:W-:Y:S02]  /*7450*/  FSETP.GT.AND P0, PT, R77.reuse, 8.50705917302346158658e+37, PT ;  /* 0x7e8000004d00780b */ /* 0x050fe40003f04000 */
[----:B------:R-:W-:Y:S02]  /*7460*/  FSETP.GEU.AND P3, PT, R77, 1.175494350822287508e-38, PT ;  /* 0x008000004d00780b */ /* 0x000fe40003f6e000 */
[----:B------:R-:W-:-:S09]  /*7470*/  FSEL R82, R12, 1, P0 ;  /* 0x3f8000000c527808 */ /* 0x000fd20000000000 */
[----:B------:R-:W-:Y:S01]  /*7480*/  @P0 FMUL R77, R77, 0.25 ;  /* 0x3e8000004d4d0820 */ /* 0x000fe20000400000 */
[----:B0-----:R-:W-:Y:S01]  /*7490*/  FADD R74, R73, R74 ;  /* 0x0000004a494a7221 */ /* 0x001fe20000000000 */
[----:B-----5:R-:W-:-:S03]  /*74a0*/  FSETP.GT.AND P0, PT, R78, 8.50705917302346158658e+37, PT ;  /* 0x7e8000004e00780b */ /* 0x020fc60003f04000 */
[----:B------:R-:W-:-:S04]  /*74b0*/  FADD R74, R74, c[0x0][0x178] ;  /* 0x00005e004a4a7621 */ /* 0x000fc80000000000 */
[----:B------:R-:W0:Y:S01]  /*74c0*/  MUFU.SQRT R81, R74 ;  /* 0x0000004a00517308 */ /* 0x000e220000002000 */
[----:B------:R-:W-:Y:S02]  /*74d0*/  FSETP.GEU.AND P2, PT, R78, 1.175494350822287508e-38, PT ;  /* 0x008000004e00780b */ /* 0x000fe40003f4e000 */
[----:B------:R-:W-:-:S03]  /*74e0*/  FSEL R85, R12, 1, P0 ;  /* 0x3f8000000c557808 */ /* 0x000fc60000000000 */
[----:B------:R-:W-:Y:S01]  /*74f0*/  @P0 FMUL R78, R78, 0.25 ;  /* 0x3e8000004e4e0820 */ /* 0x000fe20000400000 */
[----:B------:R-:W-:Y:S02]  /*7500*/  FSETP.GT.AND P0, PT, R79, 8.50705917302346158658e+37, PT ;  /* 0x7e8000004f00780b */ /* 0x000fe40003f04000 */
[----:B---3--:R-:W-:Y:S02]  /*7510*/  FSETP.GT.AND P6, PT, R80, 8.50705917302346158658e+37, PT ;  /* 0x7e8000005000780b */ /* 0x008fe40003fc4000 */
[----:B------:R-:W-:Y:S02]  /*7520*/  P2R R86, PR, RZ, 0x20 ;  /* 0x00000020ff567803 */ /* 0x000fe40000000000 */
[----:B0-----:R-:W-:Y:S02]  /*7530*/  FSETP.GT.AND P5, PT, R81, 8.50705917302346158658e+37, PT ;  /* 0x7e8000005100780b */ /* 0x001fe40003fa4000 */
[----:B------:R-:W-:-:S05]  /*7540*/  FSETP.GEU.AND P1, PT, R79, 1.175494350822287508e-38, PT ;  /* 0x008000004f00780b */ /* 0x000fca0003f2e000 */
[----:B------:R-:W-:Y:S01]  /*7550*/  @P0 FMUL R79, R79, 0.25 ;  /* 0x3e8000004f4f0820 */ /* 0x000fe20000400000 */
[----:B------:R-:W-:Y:S02]  /*7560*/  FSEL R84, R12, 1, P0 ;  /* 0x3f8000000c547808 */ /* 0x000fe40000000000 */
[C---:B------:R-:W-:Y:S01]  /*7570*/  FSETP.GEU.AND P0, PT, R80.reuse, 1.175494350822287508e-38, PT ;  /* 0x008000005000780b */ /* 0x040fe20003f0e000 */
[----:B------:R-:W-:Y:S01]  /*7580*/  @P6 FMUL R80, R80, 0.25 ;  /* 0x3e80000050506820 */ /* 0x000fe20000400000 */
[C---:B------:R-:W-:Y:S02]  /*7590*/  FSEL R87, R12.reuse, 1, P6 ;  /* 0x3f8000000c577808 */ /* 0x040fe40003000000 */
[C---:B------:R-:W-:Y:S01]  /*75a0*/  FSETP.GEU.AND P6, PT, R81.reuse, 1.175494350822287508e-38, PT ;  /* 0x008000005100780b */ /* 0x040fe20003fce000 */
[----:B------:R-:W-:Y:S01]  /*75b0*/  @P5 FMUL R81, R81, 0.25 ;  /* 0x3e80000051515820 */ /* 0x000fe20000400000 */
[----:B------:R-:W-:Y:S02]  /*75c0*/  FSEL R70, R12, 1, P5 ;  /* 0x3f8000000c467808 */ /* 0x000fe40002800000 */
[----:B------:R-:W-:-:S02]  /*75d0*/  ISETP.NE.AND P5, PT, R86, RZ, PT ;  /* 0x000000ff5600720c */ /* 0x000fc40003fa5270 */
[----:B------:R-:W-:Y:S01]  /*75e0*/  SHF.L.U32 R12, R5, 0x1, RZ ;  /* 0x00000001050c7819 */ /* 0x000fe200000006ff */
[----:B------:R-:W-:-:S03]  /*75f0*/  @!P4 FMUL R76, R76, 16777216 ;  /* 0x4b8000004c4cc820 */ /* 0x000fc60000400000 */
[----:B------:R-:W-:-:S07]  /*7600*/  LOP3.LUT R17, R17, 0x3e, R12, 0xf8, !PT ;  /* 0x0000003e11117812 */ /* 0x000fce00078ef80c */
[----:B------:R-:W-:Y:S01]  /*7610*/  @!P5 FMUL R75, R75, 16777216 ;  /* 0x4b8000004b4bd820 */ /* 0x000fe20000400000 */
[----:B------:R-:W0:Y:S08]  /*7620*/  MUFU.RCP R76, R76 ;  /* 0x0000004c004c7308 */ /* 0x000e300000001000 */
[----:B------:R-:W1:Y:S01]  /*7630*/  MUFU.RCP R12, R75 ;  /* 0x0000004b000c7308 */ /* 0x000e620000001000 */
[----:B------:R-:W-:Y:S01]  /*7640*/  SHF.R.U32.HI R71, RZ, 0x2, R5 ;  /* 0x00000002ff477819 */ /* 0x000fe20000011605 */
[----:B------:R-:W-:Y:S01]  /*7650*/  @!P5 FMUL R29, R29, 16777216 ;  /* 0x4b8000001d1dd820 */ /* 0x000fe20000400000 */
[----:B------:R-:W-:-:S02]  /*7660*/  @!P4 FMUL R83, R83, 16777216 ;  /* 0x4b8000005353c820 */ /* 0x000fc40000400000 */
[----:B------:R-:W-:Y:S01]  /*7670*/  LOP3.LUT R72, R71, 0x4, RZ, 0xc0, !PT ;  /* 0x0000000447487812 */ /* 0x000fe200078ec0ff */
[----:B------:R-:W-:Y:S01]  /*7680*/  @!P3 FMUL R77, R77, 16777216 ;  /* 0x4b8000004d4db820 */ /* 0x000fe20000400000 */
[----:B------:R-:W-:Y:S01]  /*7690*/  @!P2 FMUL R78, R78, 16777216 ;  /* 0x4b8000004e4ea820 */ /* 0x000fe20000400000 */
[----:B------:R-:W-:Y:S01]  /*76a0*/  @!P1 FMUL R79, R79, 16777216 ;  /* 0x4b8000004f4f9820 */ /* 0x000fe20000400000 */
[----:B0-----:R-:W-:Y:S01]  /*76b0*/  FMUL R83, R76, R83 ;  /* 0x000000534c537220 */ /* 0x001fe20000400000 */
[----:B------:R-:W-:Y:S01]  /*76c0*/  ISETP.NE.AND P4, PT, R169, RZ, PT ;  /* 0x000000ffa900720c */ /* 0x000fe20003f85270 */
[----:B------:R-:W-:Y:S01]  /*76d0*/  @!P0 FMUL R80, R80, 16777216 ;  /* 0x4b80000050508820 */ /* 0x000fe20000400000 */
[----:B------:R0:W-:Y:S01]  /*76e0*/  STS [R72+0x58], R37 ;  /* 0x0000582548007388 */ /* 0x0001e20000000800 */
[----:B-1----:R-:W-:Y:S01]  /*76f0*/  FMUL R29, R12, R29 ;  /* 0x0000001d0c1d7220 */ /* 0x002fe20000400000 */
[----:B------:R-:W-:Y:S01]  /*7700*/  ISETP.NE.AND P5, PT, R170, RZ, PT ;  /* 0x000000ffaa00720c */ /* 0x000fe20003fa5270 */
[----:B------:R-:W-:Y:S01]  /*7710*/  @!P6 FMUL R81, R81, 16777216 ;  /* 0x4b8000005151e820 */ /* 0x000fe20000400000 */
[----:B------:R1:W-:Y:S01]  /*7720*/  STS [R72+0xa8], R23 ;  /* 0x0000a81748007388 */ /* 0x0003e20000000800 */
[-C--:B------:R-:W-:Y:S01]  /*7730*/  FMUL R24, R24, R29.reuse ;  /* 0x0000001d18187220 */ /* 0x080fe20000400000 */
[-C--:B------:R-:W-:Y:S01]  /*7740*/  FMUL R129, R129, R29.reuse ;  /* 0x0000001d81817220 */ /* 0x080fe20000400000 */
[-C--:B0-----:R-:W-:Y:S01]  /*7750*/  FMUL R37, R22, R29.reuse ;  /* 0x0000001d16257220 */ /* 0x081fe20000400000 */
[-C--:B------:R-:W-:Y:S01]  /*7760*/  FMUL R22, R25, R29.reuse ;  /* 0x0000001d19167220 */ /* 0x080fe20000400000 */
[----:B------:R-:W0:Y:S01]  /*7770*/  MUFU.RCP R77, R77 ;  /* 0x0000004d004d7308 */ /* 0x000e220000001000 */
[----:B------:R2:W-:Y:S01]  /*7780*/  STS [R72+0xa0], R33 ;  /* 0x0000a02148007388 */ /* 0x0005e20000000800 */
[-C--:B------:R-:W-:Y:S01]  /*7790*/  FMUL R128, R128, R29.reuse ;  /* 0x0000001d80807220 */ /* 0x080fe20000400000 */
[-C--:B------:R-:W-:Y:S01]  /*77a0*/  FMUL R26, R26, R29.reuse ;  /* 0x0000001d1a1a7220 */ /* 0x080fe20000400000 */
[-C--:B------:R-:W-:Y:S01]  /*77b0*/  FMUL R131, R131, R29.reuse ;  /* 0x0000001d83837220 */ /* 0x080fe20000400000 */
[----:B-1----:R-:W-:Y:S01]  /*77c0*/  FMUL R23, R130, R29 ;  /* 0x0000001d82177220 */ /* 0x002fe20000400000 */
[----:B------:R1:W-:Y:S01]  /*77d0*/  STS [R72+0xc0], R16 ;  /* 0x0000c01048007388 */ /* 0x0003e20000000800 */
[-C--:B------:R-:W-:Y:S01]  /*77e0*/  FMUL R132, R132, R83.reuse ;  /* 0x0000005384847220 */ /* 0x080fe20000400000 */
[-C--:B------:R-:W-:Y:S01]  /*77f0*/  FMUL R27, R27, R83.reuse ;  /* 0x000000531b1b7220 */ /* 0x080fe20000400000 */
[----:B------:R-:W-:Y:S01]  /*7800*/  @!P0 FMUL R87, R87, 16777216 ;  /* 0x4b80000057578820 */ /* 0x000fe20000400000 */
[----:B------:R-:W3:Y:S01]  /*7810*/  MUFU.RCP R78, R78 ;  /* 0x0000004e004e7308 */ /* 0x000ee20000001000 */
[-C--:B------:R-:W-:Y:S01]  /*7820*/  FMUL R25, R28, R83.reuse ;  /* 0x000000531c197220 */ /* 0x080fe20000400000 */
[-C--:B------:R-:W-:Y:S01]  /*7830*/  FMUL R12, R133, R83.reuse ;  /* 0x00000053850c7220 */ /* 0x080fe20000400000 */
[-C--:B------:R-:W-:Y:S01]  /*7840*/  FMUL R30, R30, R83.reuse ;  /* 0x000000531e1e7220 */ /* 0x080fe20000400000 */
[-C--:B--2---:R-:W-:Y:S01]  /*7850*/  FMUL R33, R134, R83.reuse ;  /* 0x0000005386217220 */ /* 0x084fe20000400000 */
[-C--:B------:R-:W-:Y:S01]  /*7860*/  FMUL R31, R31, R83.reuse ;  /* 0x000000531f1f7220 */ /* 0x080fe20000400000 */
[----:B-1----:R-:W-:Y:S01]  /*7870*/  FMUL R16, R135, R83 ;  /* 0x0000005387107220 */ /* 0x002fe20000400000 */
[----:B------:R-:W-:Y:S01]  /*7880*/  IADD3 R14, P0, R14, c[0x0][0x168], RZ ;  /* 0x00005a000e0e7a10 */ /* 0x000fe20007f1e0ff */
[----:B------:R-:W1:Y:S01]  /*7890*/  MUFU.RCP R79, R79 ;  /* 0x0000004f004f7308 */ /* 0x000e620000001000 */
[----:B------:R2:W-:Y:S01]  /*78a0*/  STS [R72+0xb0], R21 ;  /* 0x0000b01548007388 */ /* 0x0005e20000000800 */
[----:B------:R-:W-:Y:S01]  /*78b0*/  F2FP.PACK_AB R22, R23, R22 ;  /* 0x000000161716723e */ /* 0x000fe200000000ff */
[----:B------:R-:W-:Y:S01]  /*78c0*/  @!P1 FMUL R84, R84, 16777216 ;  /* 0x4b80000054549820 */ /* 0x000fe20000400000 */
[----:B------:R-:W-:Y:S01]  /*78d0*/  F2FP.PACK_AB R23, R131, R26 ;  /* 0x0000001a8317723e */ /* 0x000fe200000000ff */
[----:B------:R4:W-:Y:S03]  /*78e0*/  STS [R72+0xb8], R20 ;  /* 0x0000b81448007388 */ /* 0x0009e60000000800 */
[----:B------:R-:W5:Y:S01]  /*78f0*/  MUFU.RCP R80, R80 ;  /* 0x0000005000507308 */ /* 0x000f620000001000 */
[----:B------:R-:W-:-:S02]  /*7900*/  F2FP.PACK_AB R25, R12, R25 ;  /* 0x000000190c19723e */ /* 0x000fc400000000ff */
[----:B--2---:R-:W-:Y:S02]  /*7910*/  F2FP.PACK_AB R21, R129, R24 ;  /* 0x000000188115723e */ /* 0x004fe400000000ff */
[----:B------:R-:W-:Y:S02]  /*7920*/  F2FP.PACK_AB R24, R27, R132 ;  /* 0x000000841b18723e */ /* 0x000fe400000000ff */
[----:B----4-:R-:W-:Y:S01]  /*7930*/  F2FP.PACK_AB R20, R37, R128 ;  /* 0x000000802514723e */ /* 0x010fe200000000ff */
[----:B------:R-:W2:Y:S01]  /*7940*/  MUFU.RCP R81, R81 ;  /* 0x0000005100517308 */ /* 0x000ea20000001000 */
[----:B------:R-:W-:Y:S02]  /*7950*/  F2FP.PACK_AB R26, R33, R30 ;  /* 0x0000001e211a723e */ /* 0x000fe400000000ff */
[----:B------:R-:W-:Y:S02]  /*7960*/  F2FP.PACK_AB R27, R16, R31 ;  /* 0x0000001f101b723e */ /* 0x000fe400000000ff */
[----:B------:R-:W-:-:S02]  /*7970*/  IADD3.X R15, R15, c[0x0][0x16c], RZ, P0, !PT ;  /* 0x00005b000f0f7a10 */ /* 0x000fc400007fe4ff */
[----:B------:R-:W-:Y:S01]  /*7980*/  IADD3 R10, P1, R10, c[0x0][0x168], RZ ;  /* 0x00005a000a0a7a10 */ /* 0x000fe20007f3e0ff */
[----:B------:R-:W-:Y:S01]  /*7990*/  @!P4 STG.E.128 [R18.64], R20 ;  /* 0x000000141200c986 */ /* 0x000fe2000c101d04 */
[----:B------:R-:W-:Y:S01]  /*79a0*/  IADD3 R12, P0, R7, c[0x0][0x168], RZ ;  /* 0x00005a00070c7a10 */ /* 0x000fe20007f1e0ff */
[----:B------:R-:W-:Y:S01]  /*79b0*/  @!P3 FMUL R82, R82, 16777216 ;  /* 0x4b8000005252b820 */ /* 0x000fe20000400000 */
[----:B------:R-:W-:Y:S01]  /*79c0*/  IADD3.X R11, R11, c[0x0][0x16c], RZ, P1, !PT ;  /* 0x00005b000b0b7a10 */ /* 0x000fe20000ffe4ff */
[----:B------:R4:W-:Y:S01]  /*79d0*/  @!P5 STG.E.128 [R14.64], R24 ;  /* 0x000000180e00d986 */ /* 0x0009e2000c101d04 */
[----:B------:R-:W-:Y:S01]  /*79e0*/  @!P2 FMUL R85, R85, 16777216 ;  /* 0x4b8000005555a820 */ /* 0x000fe20000400000 */
[----:B------:R-:W-:Y:S01]  /*79f0*/  @!P6 FMUL R70, R70, 16777216 ;  /* 0x4b8000004646e820 */ /* 0x000fe20000400000 */
[----:B0-----:R-:W-:Y:S01]  /*7a00*/  FMUL R77, R77, R82 ;  /* 0x000000524d4d7220 */ /* 0x001fe20000400000 */
[----:B------:R-:W-:Y:S01]  /*7a10*/  ISETP.NE.AND P6, PT, R171, RZ, PT ;  /* 0x000000ffab00720c */ /* 0x000fe20003fc5270 */
[----:B---3--:R-:W-:Y:S01]  /*7a20*/  FMUL R85, R78, R85 ;  /* 0x000000554e557220 */ /* 0x008fe20000400000 */
[----:B-1----:R-:W-:Y:S01]  /*7a30*/  FMUL R79, R79, R84 ;  /* 0x000000544f4f7220 */ /* 0x002fe20000400000 */
[----:B------:R-:W-:Y:S01]  /*7a40*/  ISETP.NE.AND P2, PT, R172, RZ, PT ;  /* 0x000000ffac00720c */ /* 0x000fe20003f45270 */
[----:B------:R0:W-:Y:S01]  /*7a50*/  STS [R72+0x30], R39 ;  /* 0x0000302748007388 */ /* 0x0001e20000000800 */
[----:B-----5:R-:W-:Y:S01]  /*7a60*/  FMUL R87, R80, R87 ;  /* 0x0000005750577220 */ /* 0x020fe20000400000 */
[----:B------:R-:W-:-:S02]  /*7a70*/  ISETP.NE.AND P3, PT, R173, RZ, PT ;  /* 0x000000ffad00720c */ /* 0x000fc40003f65270 */
[----:B----4-:R-:W-:Y:S02]  /*7a80*/  IADD3 R14, P1, R13, c[0x0][0x168], RZ ;  /* 0x00005a000d0e7a10 */ /* 0x010fe40007f3e0ff */
[----:B------:R-:W-:Y:S02]  /*7a90*/  IADD3.X R13, R8, c[0x0][0x16c], RZ, P0, !PT ;  /* 0x00005b00080d7a10 */ /* 0x000fe400007fe4ff */
[----:B------:R-:W-:Y:S01]  /*7aa0*/  IADD3 R6, P0, R6, c[0x0][0x168], RZ ;  /* 0x00005a0006067a10 */ /* 0x000fe20007f1e0ff */
[----:B------:R1:W-:Y:S01]  /*7ab0*/  STS [R72+0x98], R32 ;  /* 0x0000982048007388 */ /* 0x0003e20000000800 */
[-C--:B------:R-:W-:Y:S02]  /*7ac0*/  FMUL R136, R136, R77.reuse ;  /* 0x0000004d88887220 */ /* 0x080fe40000400000 */
[----:B------:R-:W-:Y:S01]  /*7ad0*/  IADD3.X R7, R2, c[0x0][0x16c], RZ, P0, !PT ;  /* 0x00005b0002077a10 */ /* 0x000fe200007fe4ff */
[----:B------:R3:W-:Y:S01]  /*7ae0*/  STS [R72+0xc8], R29 ;  /* 0x0000c81d48007388 */ /* 0x0007e20000000800 */
[----:B------:R-:W-:Y:S01]  /*7af0*/  ISETP.GE.U32.AND P0, PT, R17, 0x1230, PT ;  /* 0x000012301100780c */ /* 0x000fe20003f06070 */
[-C--:B------:R-:W-:Y:S01]  /*7b00*/  FMUL R35, R35, R77.reuse ;  /* 0x0000004d23237220 */ /* 0x080fe20000400000 */
[-C--:B------:R-:W-:Y:S01]  /*7b10*/  FMUL R28, R137, R77.reuse ;  /* 0x0000004d891c7220 */ /* 0x080fe20000400000 */
[----:B------:R4:W-:Y:S01]  /*7b20*/  STS [R72+0x20], R41 ;  /* 0x0000202948007388 */ /* 0x0009e20000000800 */
[-C--:B------:R-:W-:Y:S01]  /*7b30*/  FMUL R52, R52, R77.reuse ;  /* 0x0000004d34347220 */ /* 0x080fe20000400000 */
[-C--:B0-----:R-:W-:Y:S01]  /*7b40*/  FMUL R39, R138, R77.reuse ;  /* 0x0000004d8a277220 */ /* 0x081fe20000400000 */
[-C--:B------:R-:W-:Y:S01]  /*7b50*/  FMUL R53, R53, R77.reuse ;  /* 0x0000004d35357220 */ /* 0x080fe20000400000 */
[----:B------:R0:W-:Y:S01]  /*7b60*/  STS [R72+0x40], R43 ;  /* 0x0000402b48007388 */ /* 0x0001e20000000800 */
[-C--:B-1----:R-:W-:Y:S01]  /*7b70*/  FMUL R32, R139, R77.reuse ;  /* 0x0000004d8b207220 */ /* 0x082fe20000400000 */
[----:B---3--:R-:W-:Y:S01]  /*7b80*/  FMUL R29, R34, R77 ;  /* 0x0000004d221d7220 */ /* 0x008fe20000400000 */
[----:B--2---:R-:W-:Y:S01]  /*7b90*/  FMUL R81, R81, R70 ;  /* 0x0000004651517220 */ /* 0x004fe20000400000 */
[----:B------:R1:W-:Y:S01]  /*7ba0*/  STS [R72+0x50], R36 ;  /* 0x0000502448007388 */ /* 0x0003e20000000800 */
[----:B------:R-:W-:Y:S01]  /*7bb0*/  ISETP.NE.AND P4, PT, R174, RZ, PT ;  /* 0x000000ffae00720c */ /* 0x000fe20003f85270 */
[-C--:B------:R-:W-:Y:S01]  /*7bc0*/  FMUL R140, R140, R85.reuse ;  /* 0x000000558c8c7220 */ /* 0x080fe20000400000 */
[-C--:B----4-:R-:W-:Y:S01]  /*7bd0*/  FMUL R41, R54, R85.reuse ;  /* 0x0000005536297220 */ /* 0x090fe20000400000 */
[----:B------:R-:W-:Y:S01]  /*7be0*/  STS [R72+0x18], R40 ;  /* 0x0000182848007388 */ /* 0x000fe20000000800 */
[-C--:B------:R-:W-:Y:S01]  /*7bf0*/  FMUL R55, R55, R85.reuse ;  /* 0x0000005537377220 */ /* 0x080fe20000400000 */
[-C--:B------:R-:W-:Y:S01]  /*7c00*/  FMUL R34, R141, R85.reuse ;  /* 0x000000558d227220 */ /* 0x080fe20000400000 */
[-C--:B------:R-:W-:Y:S01]  /*7c10*/  FMUL R56, R56, R85.reuse ;  /* 0x0000005538387220 */ /* 0x080fe20000400000 */
[----:B------:R2:W-:Y:S01]  /*7c20*/  STS [R72+0x28], R38 ;  /* 0x0000282648007388 */ /* 0x0005e20000000800 */
[-C--:B0-----:R-:W-:Y:S01]  /*7c30*/  FMUL R43, R142, R85.reuse ;  /* 0x000000558e2b7220 */ /* 0x081fe20000400000 */
[-C--:B------:R-:W-:Y:S01]  /*7c40*/  FMUL R57, R57, R85.reuse ;  /* 0x0000005539397220 */ /* 0x080fe20000400000 */
[----:B-1----:R-:W-:Y:S01]  /*7c50*/  FMUL R36, R143, R85 ;  /* 0x000000558f247220 */ /* 0x002fe20000400000 */
[----:B------:R0:W-:Y:S01]  /*7c60*/  STS [R72+0x60], R45 ;  /* 0x0000602d48007388 */ /* 0x0001e20000000800 */
[----:B------:R-:W-:Y:S01]  /*7c70*/  ISETP.NE.AND P5, PT, R175, RZ, PT ;  /* 0x000000ffaf00720c */ /* 0x000fe20003fa5270 */
[-C--:B------:R-:W-:Y:S01]  /*7c80*/  FMUL R144, R144, R79.reuse ;  /* 0x0000004f90907220 */ /* 0x080fe20000400000 */
[-C--:B------:R-:W-:Y:S01]  /*7c90*/  FMUL R59, R59, R79.reuse ;  /* 0x0000004f3b3b7220 */ /* 0x080fe20000400000 */
[----:B------:R1:W-:Y:S01]  /*7ca0*/  STS [R72+0x70], R47 ;  /* 0x0000702f48007388 */ /* 0x0003e20000000800 */
[-C--:B------:R-:W-:Y:S01]  /*7cb0*/  FMUL R60, R60, R79.reuse ;  /* 0x0000004f3c3c7220 */ /* 0x080fe20000400000 */
[-C--:B--2---:R-:W-:Y:S01]  /*7cc0*/  FMUL R38, R145, R79.reuse ;  /* 0x0000004f91267220 */ /* 0x084fe20000400000 */
[-C--:B------:R-:W-:Y:S01]  /*7cd0*/  FMUL R61, R61, R79.reuse ;  /* 0x0000004f3d3d7220 */ /* 0x080fe20000400000 */
[----:B------:R2:W-:Y:S01]  /*7ce0*/  STS [R72+0x38], R42 ;  /* 0x0000382a48007388 */ /* 0x0005e20000000800 */
[-C--:B------:R-:W-:Y:S01]  /*7cf0*/  FMUL R40, R147, R79.reuse ;  /* 0x0000004f93287220 */ /* 0x080fe20000400000 */
[----:B0-----:R-:W-:Y:S01]  /*7d00*/  FMUL R45, R58, R79 ;  /* 0x0000004f3a2d7220 */ /* 0x001fe20000400000 */
[-C--:B------:R-:W-:Y:S01]  /*7d10*/  FMUL R148, R148, R87.reuse ;  /* 0x0000005794947220 */ /* 0x080fe20000400000 */
[----:B------:R0:W-:Y:S01]  /*7d20*/  STS [R72+0x48], R44 ;  /* 0x0000482c48007388 */ /* 0x0001e20000000800 */
[----:B------:R-:W-:Y:S01]  /*7d30*/  FMUL R37, R62, R87 ;  /* 0x000000573e257220 */ /* 0x000fe20000400000 */
[----:B-1----:R-:W-:Y:S01]  /*7d40*/  FMUL R47, R146, R79 ;  /* 0x0000004f922f7220 */ /* 0x002fe20000400000 */
[-C--:B------:R-:W-:Y:S01]  /*7d50*/  FMUL R63, R63, R87.reuse ;  /* 0x000000573f3f7220 */ /* 0x080fe20000400000 */
[----:B------:R1:W-:Y:S01]  /*7d60*/  STS [R72+0x80], R49 ;  /* 0x0000803148007388 */ /* 0x0003e20000000800 */
[-C--:B------:R-:W-:Y:S01]  /*7d70*/  FMUL R64, R64, R87.reuse ;  /* 0x0000005740407220 */ /* 0x080fe20000400000 */
[-C--:B--2---:R-:W-:Y:S01]  /*7d80*/  FMUL R42, R149, R87.reuse ;  /* 0x00000057952a7220 */ /* 0x084fe20000400000 */
[----:B------:R-:W-:Y:S01]  /*7d90*/  FMUL R65, R65, R87 ;  /* 0x0000005741417220 */ /* 0x000fe20000400000 */
[----:B------:R-:W-:Y:S01]  /*7da0*/  ISETP.GE.U32.AND.EX P0, PT, R0, RZ, PT, P0 ;  /* 0x000000ff0000720c */ /* 0x000fe20003f06100 */
[----:B------:R-:W-:Y:S01]  /*7db0*/  FMUL R152, R152, R81 ;  /* 0x0000005198987220 */ /* 0x000fe20000400000 */
[----:B0-----:R-:W-:Y:S01]  /*7dc0*/  FMUL R44, R151, R87 ;  /* 0x00000057972c7220 */ /* 0x001fe20000400000 */
[-C--:B------:R-:W-:Y:S01]  /*7dd0*/  FMUL R31, R66, R81.reuse ;  /* 0x00000051421f7220 */ /* 0x080fe20000400000 */
[-C--:B------:R-:W-:Y:S01]  /*7de0*/  FMUL R67, R67, R81.reuse ;  /* 0x0000005143437220 */ /* 0x080fe20000400000 */
[----:B------:R-:W-:Y:S01]  /*7df0*/  FMUL R16, R153, R81 ;  /* 0x0000005199107220 */ /* 0x000fe20000400000 */
[----:B-1----:R-:W-:Y:S01]  /*7e00*/  FMUL R49, R150, R87 ;  /* 0x0000005796317220 */ /* 0x002fe20000400000 */
[-C--:B------:R-:W-:Y:S01]  /*7e10*/  FMUL R68, R68, R81.reuse ;  /* 0x0000005144447220 */ /* 0x080fe20000400000 */
[-C--:B------:R-:W-:Y:S01]  /*7e20*/  FMUL R19, R154, R81.reuse ;  /* 0x000000519a137220 */ /* 0x080fe20000400000 */
[-C--:B------:R-:W-:Y:S01]  /*7e30*/  FMUL R69, R69, R81.reuse ;  /* 0x0000005145457220 */ /* 0x080fe20000400000 */
[----:B------:R-:W-:Y:S01]  /*7e40*/  FMUL R18, R155, R81 ;  /* 0x000000519b127220 */ /* 0x000fe20000400000 */
[----:B------:R-:W-:-:S02]  /*7e50*/  IADD3.X R15, R9, c[0x0][0x16c], RZ, P1, !PT ;  /* 0x00005b00090f7a10 */ /* 0x000fc40000ffe4ff */
[----:B------:R-:W-:Y:S02]  /*7e60*/  F2FP.PACK_AB R136, R29, R136 ;  /* 0x000000881d88723e */ /* 0x000fe400000000ff */
[----:B------:R-:W-:Y:S02]  /*7e70*/  F2FP.PACK_AB R137, R28, R35 ;  /* 0x000000231c89723e */ /* 0x000fe400000000ff */
[----:B------:R-:W-:Y:S02]  /*7e80*/  F2FP.PACK_AB R138, R39, R52 ;  /* 0x00000034278a723e */ /* 0x000fe400000000ff */
[----:B------:R-:W-:Y:S02]  /*7e90*/  F2FP.PACK_AB R139, R32, R53 ;  /* 0x00000035208b723e */ /* 0x000fe400000000ff */
[----:B------:R-:W-:Y:S02]  /*7ea0*/  IADD3 R8, P1, R3, c[0x0][0x168], RZ ;  /* 0x00005a0003087a10 */ /* 0x000fe40007f3e0ff */
[----:B------:R-:W-:-:S02]  /*7eb0*/  F2FP.PACK_AB R140, R41, R140 ;  /* 0x0000008c298c723e */ /* 0x000fc400000000ff */
[----:B------:R-:W-:Y:S02]  /*7ec0*/  F2FP.PACK_AB R141, R34, R55 ;  /* 0x00000037228d723e */ /* 0x000fe400000000ff */
[----:B------:R-:W-:Y:S02]  /*7ed0*/  F2FP.PACK_AB R142, R43, R56 ;  /* 0x000000382b8e723e */ /* 0x000fe400000000ff */
[----:B------:R-:W-:Y:S02]  /*7ee0*/  F2FP.PACK_AB R143, R36, R57 ;  /* 0x00000039248f723e */ /* 0x000fe400000000ff */
[----:B------:R-:W-:Y:S02]  /*7ef0*/  F2FP.PACK_AB R144, R45, R144 ;  /* 0x000000902d90723e */ /* 0x000fe400000000ff */
[----:B------:R-:W-:Y:S02]  /*7f00*/  F2FP.PACK_AB R145, R38, R59 ;  /* 0x0000003b2691723e */ /* 0x000fe400000000ff */
[----:B------:R-:W-:-:S02]  /*7f10*/  F2FP.PACK_AB R146, R47, R60 ;  /* 0x0000003c2f92723e */ /* 0x000fc400000000ff */
[----:B------:R-:W-:Y:S02]  /*7f20*/  F2FP.PACK_AB R147, R40, R61 ;  /* 0x0000003d2893723e */ /* 0x000fe400000000ff */
[----:B------:R-:W-:Y:S02]  /*7f30*/  F2FP.PACK_AB R148, R37, R148 ;  /* 0x000000942594723e */ /* 0x000fe400000000ff */
[----:B------:R-:W-:Y:S02]  /*7f40*/  F2FP.PACK_AB R149, R42, R63 ;  /* 0x0000003f2a95723e */ /* 0x000fe400000000ff */
[----:B------:R-:W-:Y:S02]  /*7f50*/  F2FP.PACK_AB R150, R49, R64 ;  /* 0x000000403196723e */ /* 0x000fe400000000ff */
[----:B------:R-:W-:Y:S01]  /*7f60*/  F2FP.PACK_AB R151, R44, R65 ;  /* 0x000000412c97723e */ /* 0x000fe200000000ff */
[----:B------:R-:W-:Y:S01]  /*7f70*/  @!P6 STG.E.128 [R10.64], R136 ;  /* 0x000000880a00e986 */ /* 0x000fe2000c101d04 */
[----:B------:R-:W-:-:S02]  /*7f80*/  F2FP.PACK_AB R152, R31, R152 ;  /* 0x000000981f98723e */ /* 0x000fc400000000ff */
[----:B------:R-:W-:Y:S02]  /*7f90*/  F2FP.PACK_AB R153, R16, R67 ;  /* 0x000000431099723e */ /* 0x000fe400000000ff */
[----:B------:R-:W-:Y:S02]  /*7fa0*/  F2FP.PACK_AB R154, R19, R68 ;  /* 0x00000044139a723e */ /* 0x000fe400000000ff */
[----:B------:R-:W-:Y:S02]  /*7fb0*/  F2FP.PACK_AB R155, R18, R69 ;  /* 0x00000045129b723e */ /* 0x000fe400000000ff */
[----:B------:R-:W-:Y:S01]  /*7fc0*/  IADD3.X R9, R4, c[0x0][0x16c], RZ, P1, !PT ;  /* 0x00005b0004097a10 */ /* 0x000fe20000ffe4ff */
[----:B------:R-:W-:Y:S01]  /*7fd0*/  @!P2 STG.E.128 [R12.64], R140 ;  /* 0x0000008c0c00a986 */ /* 0x000fe2000c101d04 */
[----:B------:R-:W-:-:S03]  /*7fe0*/  SHF.L.U32 R4, R5, 0x3, RZ ;  /* 0x0000000305047819 */ /* 0x000fc600000006ff */
[----:B------:R-:W-:Y:S04]  /*7ff0*/  @!P3 STG.E.128 [R14.64], R144 ;  /* 0x000000900e00b986 */ /* 0x000fe8000c101d04 */
[----:B------:R-:W-:Y:S04]  /*8000*/  @!P4 STG.E.128 [R6.64], R148 ;  /* 0x000000940600c986 */ /* 0x000fe8000c101d04 */
[----:B------:R-:W-:Y:S04]  /*8010*/  STS [R72], R163 ;  /* 0x000000a348007388 */ /* 0x000fe80000000800 */
[----:B------:R-:W-:Y:S04]  /*8020*/  STS [R72+0x8], R156 ;  /* 0x0000089c48007388 */ /* 0x000fe80000000800 */
        /* <DEDUP_REMOVED lines=11> */
[----:B------:R-:W-:Y:S01]  /*80e0*/  @!P5 STG.E.128 [R8.64], R152 ;  /* 0x000000980800d986 */ /* 0x000fe2000c101d04 */
[----:B------:R-:W-:-:S03]  /*80f0*/  LOP3.LUT R4, R4, 0xf8, RZ, 0xe2, !PT ;  /* 0x000000f804047812 */ /* 0x000fc600078ee2ff */
[----:B------:R-:W-:Y:S06]  /*8100*/  BAR.SYNC 0x0 ;  /* 0x0000000000007b1d */ /* 0x000fec0000000000 */
[----:B------:R-:W-:Y:S05]  /*8110*/  @P0 EXIT ;  /* 0x000000000000094d */ /* 0x000fea0003800000 */
[----:B------:R-:W0:Y:S01]  /*8120*/  LDS.64 R4, [R4] ;  /* 0x0000000004047984 */ /* 0x000e220000000a00 */
[----:B------:R-:W-:-:S04]  /*8130*/  LEA R2, P0, R17, c[0x0][0x170], 0x2 ;  /* 0x00005c0011027a11 */ /* 0x000fc800078010ff */
[----:B------:R-:W-:-:S05]  /*8140*/  LEA.HI.X R3, R17, c[0x0][0x174], R0, 0x2, P0 ;  /* 0x00005d0011037a11 */ /* 0x000fca00000f1400 */
[----:B0-----:R-:W-:Y:S01]  /*8150*/  STG.E.64 [R2.64], R4 ;  /* 0x0000000402007986 */ /* 0x001fe2000c101b04 */
[----:B------:R-:W-:Y:S05]  /*8160*/  EXIT ;  /* 0x000000000000794d */ /* 0x000fea0003800000 */
.L_x_0:
[----:B------:R-:W-:-:S00]  /*8170*/  BRA `(.L_x_0) ;  /* 0xfffffff000007947 */ /* 0x000fc0000383ffff */
[----:B------:R-:W-:-:S00]  /*8180*/  NOP ;  /* 0x0000000000007918 */ /* 0x000fc00000000000 */
[----:B------:R-:W-:-:S00]  /*8190*/  NOP ;  /* 0x0000000000007918 */ /* 0x000fc00000000000 */
[----:B------:R-:W-:-:S00]  /*81a0*/  NOP ;  /* 0x0000000000007918 */ /* 0x000fc00000000000 */
[----:B------:R-:W-:-:S00]  /*81b0*/  NOP ;  /* 0x0000000000007918 */ /* 0x000fc00000000000 */
[----:B------:R-:W-:-:S00]  /*81c0*/  NOP ;  /* 0x0000000000007918 */ /* 0x000fc00000000000 */
[----:B------:R-:W-:-:S00]  /*81d0*/  NOP ;  /* 0x0000000000007918 */ /* 0x000fc00000000000 */
[----:B------:R-:W-:-:S00]  /*81e0*/  NOP ;  /* 0x0000000000007918 */ /* 0x000fc00000000000 */
[----:B------:R-:W-:-:S00]  /*81f0*/  NOP ;  /* 0x0000000000007918 */ /* 0x000fc00000000000 */
.L_x_1:


//--------------------- .nv.global.init           --------------------------
	.section	.nv.global.init,"aw",@progbits
.nv.global.init:
	.type		_$_str,@object
	.size		_$_str,(_$_str_$_2 - _$_str)
_$_str:
        /*0000*/ 	.byte	0x5f, 0x5f, 0x43, 0x55, 0x44, 0x41, 0x5f, 0x46, 0x54, 0x5a, 0x00
	.type		_$_str_$_2,@object
	.size		_$_str_$_2,(.L_1 - _$_str_$_2)
_$_str_$_2:
        /*000b*/ 	.byte	0x5f, 0x5f, 0x43, 0x55, 0x44, 0x41, 0x5f, 0x50, 0x52, 0x45, 0x43, 0x5f, 0x53, 0x51, 0x52, 0x54
        /*001b*/ 	.byte	0x00
.L_1:


//--------------------- .nv.shared.l2norm_fwd_kernel --------------------------
	.section	.nv.shared.l2norm_fwd_kernel,"aw",@nobits
	.align	16
